	.target	sm_90a

	.elftype	@"ET_EXEC"


//--------------------- .note.nv.tkinfo           --------------------------
	.section	.note.nv.tkinfo,"",@"SHT_NOTE"
	.sectionflags	@"SHF_NOTE_NV_TKINFO"
	.tkinfo
        /*0018*/ 	.word	0x00000002
        /*0030*/ 	.string	""
        /*0030*/ 	.string	"ptxas"
        /*0030*/ 	.string	"Cuda compilation tools, release 13.0, V13.0.88"
        /*0030*/ 	.string	"Build cuda_13.0.r13.0/compiler.36424714_0"
        /*0030*/ 	.string	"-arch sm_90a -m 64 "



//--------------------- .note.nv.cuinfo           --------------------------
	.section	.note.nv.cuinfo,"",@"SHT_NOTE"
	.sectionflags	@"SHF_NOTE_NV_CUINFO"
        /*0018*/ 	.short	0x0002
        /*001a*/ 	.short	0x005a
        /*001c*/ 	.short	0x0082
	.zero		2


//--------------------- .nv.info                  --------------------------
	.section	.nv.info,"",@"SHT_CUDA_INFO"
	.align	4


	//----- nvinfo : EIATTR_REGCOUNT
	.align		4
        /*0000*/ 	.byte	0x04, 0x2f
        /*0002*/ 	.short	(.L_15 - .L_14)
	.align		4
.L_14:
        /*0004*/ 	.word	index@(_ZN7cutlass13device_kernelINS_4gemm6kernel13GemmUniversalIN4cute5tupleIJiiiiEEENS1_10collective13CollectiveMmaINS1_34MainloopSm90TmaGmmaWarpSpecializedILi4ENS5_IJNS4_1CILi2EEENSA_ILi1EEESC_EEENS1_35KernelTmaWarpSpecializedCooperativeEEENS5_IJNSA_ILi128EEENSA_ILi256EEENSA_ILi64EEEEEENS_10bfloat16_tENS5_IJlSC_lEEESK_SL_NS4_8TiledMMAINS4_8MMA_AtomIJNS4_4SM904GMMA28MMA_64x256x16_F32BF16BF16_SSILNSP_5MajorE0ELSR_0ELNSP_7ScaleInE1ELSS_1EEEEEENS4_6LayoutISD_NS5_IJSC_NSA_ILi0EEESW_EEEEENS5_IJNS4_10UnderscoreESZ_SZ_EEEEENS4_13SM90_TMA_LOADENS4_14ComposedLayoutINS4_7SwizzleILi3ELi4ELi3EEENS4_18smem_ptr_flag_bitsILi16EEENSV_INS5_IJNSA_ILi8EEESI_EEENS5_IJSI_SC_EEEEEEEvNS4_8identityENS4_23SM90_TMA_LOAD_MULTICASTES1C_vS1D_EENS_8epilogue10collective6detail29Sm90TmaWarpSpecializedAdapterINS1H_15DefaultEpilogueISK_SL_SL_NS1G_6thread17LinearCombinationISK_Li1EffLNS1L_9ScaleType4KindE0ELNS_15FloatRoundStyleE2ESK_EENS1_15EpilogueDefaultEEEEEvvEEEEvNT_6ParamsE)
        /*0008*/ 	.word	0x000000a8


	//----- nvinfo : EIATTR_FRAME_SIZE
	.align		4
.L_15:
        /*000c*/ 	.byte	0x04, 0x11
        /*000e*/ 	.short	(.L_17 - .L_16)
	.align		4
.L_16:
        /*0010*/ 	.word	index@(_ZN7cutlass13device_kernelINS_4gemm6kernel13GemmUniversalIN4cute5tupleIJiiiiEEENS1_10collective13CollectiveMmaINS1_34MainloopSm90TmaGmmaWarpSpecializedILi4ENS5_IJNS4_1CILi2EEENSA_ILi1EEESC_EEENS1_35KernelTmaWarpSpecializedCooperativeEEENS5_IJNSA_ILi128EEENSA_ILi256EEENSA_ILi64EEEEEENS_10bfloat16_tENS5_IJlSC_lEEESK_SL_NS4_8TiledMMAINS4_8MMA_AtomIJNS4_4SM904GMMA28MMA_64x256x16_F32BF16BF16_SSILNSP_5MajorE0ELSR_0ELNSP_7ScaleInE1ELSS_1EEEEEENS4_6LayoutISD_NS5_IJSC_NSA_ILi0EEESW_EEEEENS5_IJNS4_10UnderscoreESZ_SZ_EEEEENS4_13SM90_TMA_LOADENS4_14ComposedLayoutINS4_7SwizzleILi3ELi4ELi3EEENS4_18smem_ptr_flag_bitsILi16EEENSV_INS5_IJNSA_ILi8EEESI_EEENS5_IJSI_SC_EEEEEEEvNS4_8identityENS4_23SM90_TMA_LOAD_MULTICASTES1C_vS1D_EENS_8epilogue10collective6detail29Sm90TmaWarpSpecializedAdapterINS1H_15DefaultEpilogueISK_SL_SL_NS1G_6thread17LinearCombinationISK_Li1EffLNS1L_9ScaleType4KindE0ELNS_15FloatRoundStyleE2ESK_EENS1_15EpilogueDefaultEEEEEvvEEEEvNT_6ParamsE)
        /*0014*/ 	.word	0x00000000


	//----- nvinfo : EIATTR_MIN_STACK_SIZE
	.align		4
.L_17:
        /*0018*/ 	.byte	0x04, 0x12
        /*001a*/ 	.short	(.L_19 - .L_18)
	.align		4
.L_18:
        /*001c*/ 	.word	index@(_ZN7cutlass13device_kernelINS_4gemm6kernel13GemmUniversalIN4cute5tupleIJiiiiEEENS1_10collective13CollectiveMmaINS1_34MainloopSm90TmaGmmaWarpSpecializedILi4ENS5_IJNS4_1CILi2EEENSA_ILi1EEESC_EEENS1_35KernelTmaWarpSpecializedCooperativeEEENS5_IJNSA_ILi128EEENSA_ILi256EEENSA_ILi64EEEEEENS_10bfloat16_tENS5_IJlSC_lEEESK_SL_NS4_8TiledMMAINS4_8MMA_AtomIJNS4_4SM904GMMA28MMA_64x256x16_F32BF16BF16_SSILNSP_5MajorE0ELSR_0ELNSP_7ScaleInE1ELSS_1EEEEEENS4_6LayoutISD_NS5_IJSC_NSA_ILi0EEESW_EEEEENS5_IJNS4_10UnderscoreESZ_SZ_EEEEENS4_13SM90_TMA_LOADENS4_14ComposedLayoutINS4_7SwizzleILi3ELi4ELi3EEENS4_18smem_ptr_flag_bitsILi16EEENSV_INS5_IJNSA_ILi8EEESI_EEENS5_IJSI_SC_EEEEEEEvNS4_8identityENS4_23SM90_TMA_LOAD_MULTICASTES1C_vS1D_EENS_8epilogue10collective6detail29Sm90TmaWarpSpecializedAdapterINS1H_15DefaultEpilogueISK_SL_SL_NS1G_6thread17LinearCombinationISK_Li1EffLNS1L_9ScaleType4KindE0ELNS_15FloatRoundStyleE2ESK_EENS1_15EpilogueDefaultEEEEEvvEEEEvNT_6ParamsE)
        /*0020*/ 	.word	0x00000000
.L_19:


//--------------------- .nv.compat                --------------------------
	.section	.nv.compat,"",@"SHT_CUDA_COMPAT_INFO"
	.align	4
        /*0000*/ 	.byte	0x02, 0x09, 0x01, 0x00, 0x02, 0x02, 0x04, 0x00, 0x02, 0x05, 0x05, 0x00, 0x03, 0x07, 0x01, 0x01
        /*0010*/ 	.byte	0x02, 0x03, 0x01, 0x00, 0x02, 0x06, 0x01, 0x00, 0x04, 0x0b, 0x08, 0x00, 0x00, 0x00, 0x00, 0x00
        /*0020*/ 	.byte	0x00, 0x00, 0x00, 0x00


//--------------------- .nv.info._ZN7cutlass13device_kernelINS_4gemm6kernel13GemmUniversalIN4cute5tupleIJiiiiEEENS1_10collective13CollectiveMmaINS1_34MainloopSm90TmaGmmaWarpSpecializedILi4ENS5_IJNS4_1CILi2EEENSA_ILi1EEESC_EEENS1_35KernelTmaWarpSpecializedCooperativeEEENS5_IJNSA_ILi128EEENSA_ILi256EEENSA_ILi64EEEEEENS_10bfloat16_tENS5_IJlSC_lEEESK_SL_NS4_8TiledMMAINS4_8MMA_AtomIJNS4_4SM904GMMA28MMA_64x256x16_F32BF16BF16_SSILNSP_5MajorE0ELSR_0ELNSP_7ScaleInE1ELSS_1EEEEEENS4_6LayoutISD_NS5_IJSC_NSA_ILi0EEESW_EEEEENS5_IJNS4_10UnderscoreESZ_SZ_EEEEENS4_13SM90_TMA_LOADENS4_14ComposedLayoutINS4_7SwizzleILi3ELi4ELi3EEENS4_18smem_ptr_flag_bitsILi16EEENSV_INS5_IJNSA_ILi8EEESI_EEENS5_IJSI_SC_EEEEEEEvNS4_8identityENS4_23SM90_TMA_LOAD_MULTICASTES1C_vS1D_EENS_8epilogue10collective6detail29Sm90TmaWarpSpecializedAdapterINS1H_15DefaultEpilogueISK_SL_SL_NS1G_6thread17LinearCombinationISK_Li1EffLNS1L_9ScaleType4KindE0ELNS_15FloatRoundStyleE2ESK_EENS1_15EpilogueDefaultEEEEEvvEEEEvNT_6ParamsE --------------------------
	.section	.nv.info._ZN7cutlass13device_kernelINS_4gemm6kernel13GemmUniversalIN4cute5tupleIJiiiiEEENS1_10collective13CollectiveMmaINS1_34MainloopSm90TmaGmmaWarpSpecializedILi4ENS5_IJNS4_1CILi2EEENSA_ILi1EEESC_EEENS1_35KernelTmaWarpSpecializedCooperativeEEENS5_IJNSA_ILi128EEENSA_ILi256EEENSA_ILi64EEEEEENS_10bfloat16_tENS5_IJlSC_lEEESK_SL_NS4_8TiledMMAINS4_8MMA_AtomIJNS4_4SM904GMMA28MMA_64x256x16_F32BF16BF16_SSILNSP_5MajorE0ELSR_0ELNSP_7ScaleInE1ELSS_1EEEEEENS4_6LayoutISD_NS5_IJSC_NSA_ILi0EEESW_EEEEENS5_IJNS4_10UnderscoreESZ_SZ_EEEEENS4_13SM90_TMA_LOADENS4_14ComposedLayoutINS4_7SwizzleILi3ELi4ELi3EEENS4_18smem_ptr_flag_bitsILi16EEENSV_INS5_IJNSA_ILi8EEESI_EEENS5_IJSI_SC_EEEEEEEvNS4_8identityENS4_23SM90_TMA_LOAD_MULTICASTES1C_vS1D_EENS_8epilogue10collective6detail29Sm90TmaWarpSpecializedAdapterINS1H_15DefaultEpilogueISK_SL_SL_NS1G_6thread17LinearCombinationISK_Li1EffLNS1L_9ScaleType4KindE0ELNS_15FloatRoundStyleE2ESK_EENS1_15EpilogueDefaultEEEEEvvEEEEvNT_6ParamsE,"",@"SHT_CUDA_INFO"
	.sectionflags	@""
	.align	4


	//----- nvinfo : EIATTR_CUDA_API_VERSION
	.align		4
        /*0000*/ 	.byte	0x04, 0x37
        /*0002*/ 	.short	(.L_21 - .L_20)
.L_20:
        /*0004*/ 	.word	0x00000082


	//----- nvinfo : EIATTR_KPARAM_INFO
	.align		4
.L_21:
        /*0008*/ 	.byte	0x04, 0x17
        /*000a*/ 	.short	(.L_23 - .L_22)
.L_22:
        /*000c*/ 	.word	0x00000000
        /*0010*/ 	.short	0x0000
        /*0012*/ 	.short	0x0070
        /*0014*/ 	.byte	0x00, 0xf0, 0x01, 0x10


	//----- nvinfo : EIATTR_SPARSE_MMA_MASK
	.align		4
.L_23:
        /*0018*/ 	.byte	0x03, 0x50
        /*001a*/ 	.short	0x0000


	//----- nvinfo : EIATTR_MAXREG_COUNT
	.align		4
        /*001c*/ 	.byte	0x03, 0x1b
        /*001e*/ 	.short	0x00a8


	//----- nvinfo : EIATTR_NUM_BARRIERS
	.align		4
        /*0020*/ 	.byte	0x02, 0x4c
        /*0022*/ 	.byte	0x01
	.zero		1


	//----- nvinfo : EIATTR_EXTERNS
	.align		4
        /*0024*/ 	.byte	0x04, 0x0f
        /*0026*/ 	.short	(.L_25 - .L_24)


	//   ....[0]....
	.align		4
.L_24:
        /*0028*/ 	.word	index@(__assertfail)


	//----- nvinfo : EIATTR_MERCURY_ISA_VERSION
	.align		4
.L_25:
        /*002c*/ 	.byte	0x03, 0x5f
        /*002e*/ 	.short	0x0101


	//----- nvinfo : EIATTR_INT_WARP_WIDE_INSTR_OFFSETS
	.align		4
        /*0030*/ 	.byte	0x04, 0x31
        /*0032*/ 	.short	(.L_27 - .L_26)


	//   ....[0]....
.L_26:
        /*0034*/ 	.word	0x00000480


	//   ....[1]....
        /*0038*/ 	.word	0x000004b0


	//   ....[2]....
        /*003c*/ 	.word	0x00000670


	//   ....[3]....
        /*0040*/ 	.word	0x00001d30


	//----- nvinfo : EIATTR_COOP_GROUP_MASK_REGIDS
	.align		4
.L_27:
        /*0044*/ 	.byte	0x04, 0x29
        /*0046*/ 	.short	(.L_29 - .L_28)


	//   ....[0]....
.L_28:
        /*0048*/ 	.word	0xffffffff


	//   ....[1]....
        /*004c*/ 	.word	0xffffffff


	//   ....[2]....
        /*0050*/ 	.word	0xffffffff


	//   ....[3]....
        /*0054*/ 	.word	0xffffffff


	//   ....[4]....
        /*0058*/ 	.word	0xffffffff


	//   ....[5]....
        /*005c*/ 	.word	0xffffffff


	//----- nvinfo : EIATTR_COOP_GROUP_INSTR_OFFSETS
	.align		4
.L_29:
        /*0060*/ 	.byte	0x04, 0x28
        /*0062*/ 	.short	(.L_31 - .L_30)


	//   ....[0]....
.L_30:
        /*0064*/ 	.word	0x00000060


	//   ....[1]....
        /*0068*/ 	.word	0x00000070


	//   ....[2]....
        /*006c*/ 	.word	0x00000130


	//   ....[3]....
        /*0070*/ 	.word	0x000002d0


	//   ....[4]....
        /*0074*/ 	.word	0x000007f0


	//   ....[5]....
        /*0078*/ 	.word	0x00001240


	//----- nvinfo : EIATTR_REG_RECONFIG
	.align		4
.L_31:
        /*007c*/ 	.byte	0x01, 0x54
	.zero		2


	//----- nvinfo : EIATTR_SYSCALL_OFFSETS
	.align		4
        /*0080*/ 	.byte	0x04, 0x46
        /*0082*/ 	.short	(.L_33 - .L_32)


	//   ....[0]....
.L_32:
        /*0084*/ 	.word	0x00001400


	//----- nvinfo : EIATTR_MBARRIER_INSTR_OFFSETS
	.align		4
.L_33:
        /*0088*/ 	.byte	0x04, 0x39
        /*008a*/ 	.short	(.L_35 - .L_34)


	//   ....[0]....
.L_34:
        /*008c*/ 	.word	0x00000230
        /*0090*/ 	.word	0x000000ff
        /*0094*/ 	.word	0x00000000
        /*0098*/ 	.short	0x0100
        /*009a*/ 	.byte	0x08
	.zero		1


	//   ....[1]....
        /*009c*/ 	.word	0x00000240
        /*00a0*/ 	.word	0x000000ff
        /*00a4*/ 	.word	0x00000020
        /*00a8*/ 	.short	0x0100
        /*00aa*/ 	.byte	0x08
	.zero		1


	//   ....[2]....
        /*00ac*/ 	.word	0x00000250
        /*00b0*/ 	.word	0x000000ff
        /*00b4*/ 	.word	0x00000008
        /*00b8*/ 	.short	0x0100
        /*00ba*/ 	.byte	0x08
	.zero		1


	//   ....[3]....
        /*00bc*/ 	.word	0x00000260
        /*00c0*/ 	.word	0x000000ff
        /*00c4*/ 	.word	0x00000028
        /*00c8*/ 	.short	0x0100
        /*00ca*/ 	.byte	0x08
	.zero		1


	//   ....[4]....
        /*00cc*/ 	.word	0x00000270
        /*00d0*/ 	.word	0x000000ff
        /*00d4*/ 	.word	0x00000010
        /*00d8*/ 	.short	0x0100
        /*00da*/ 	.byte	0x08
	.zero		1


	//   ....[5]....
        /*00dc*/ 	.word	0x00000280
        /*00e0*/ 	.word	0x000000ff
        /*00e4*/ 	.word	0x00000030
        /*00e8*/ 	.short	0x0100
        /*00ea*/ 	.byte	0x08
	.zero		1


	//   ....[6]....
        /*00ec*/ 	.word	0x00000290
        /*00f0*/ 	.word	0x000000ff
        /*00f4*/ 	.word	0x00000018
        /*00f8*/ 	.short	0x0100
        /*00fa*/ 	.byte	0x08
	.zero		1


	//   ....[7]....
        /*00fc*/ 	.word	0x000002a0
        /*0100*/ 	.word	0x000000ff
        /*0104*/ 	.word	0x00000038
        /*0108*/ 	.short	0x0100
        /*010a*/ 	.byte	0x08
	.zero		1


	//   ....[8]....
        /*010c*/ 	.word	0x000006f0
        /*0110*/ 	.word	0x000000ff
        /*0114*/ 	.word	0x00000050
        /*0118*/ 	.short	0x0100
        /*011a*/ 	.byte	0x06
	.zero		1


	//   ....[9]....
        /*011c*/ 	.word	0x00000780
        /*0120*/ 	.word	0x000000ff
        /*0124*/ 	.word	0x00000058
        /*0128*/ 	.short	0x0100
        /*012a*/ 	.byte	0x06
	.zero		1


	//   ....[10]....
        /*012c*/ 	.word	0x000014c0
        /*0130*/ 	.word	0x00000003
        /*0134*/ 	.word	0x00000000
        /*0138*/ 	.short	0x010a
        /*013a*/ 	.byte	0x3f
	.zero		1


	//   ....[11]....
        /*013c*/ 	.word	0x00001500
        /*0140*/ 	.word	0x00000003
        /*0144*/ 	.word	0x00000000
        /*0148*/ 	.short	0x010a
        /*014a*/ 	.byte	0x3f
	.zero		1


	//   ....[12]....
        /*014c*/ 	.word	0x00001900
        /*0150*/ 	.word	0x00000005
        /*0154*/ 	.word	0x00000000
        /*0158*/ 	.short	0x010a
        /*015a*/ 	.byte	0x3f
	.zero		1


	//   ....[13]....
        /*015c*/ 	.word	0x00001940
        /*0160*/ 	.word	0x00000005
        /*0164*/ 	.word	0x00000000
        /*0168*/ 	.short	0x010a
        /*016a*/ 	.byte	0x3f
	.zero		1


	//   ....[14]....
        /*016c*/ 	.word	0x00001bd0
        /*0170*/ 	.word	0x00000005
        /*0174*/ 	.word	0x00000000
        /*0178*/ 	.short	0x0101
        /*017a*/ 	.byte	0x3f
	.zero		1


	//   ....[15]....
        /*017c*/ 	.word	0x00001db0
        /*0180*/ 	.word	0x00000003
        /*0184*/ 	.word	0x00000000
        /*0188*/ 	.short	0x0101
        /*018a*/ 	.byte	0x3f
	.zero		1


	//   ....[16]....
        /*018c*/ 	.word	0x0000aba0
        /*0190*/ 	.word	0x00000017
        /*0194*/ 	.word	0x00000020
        /*0198*/ 	.short	0x010a
        /*019a*/ 	.byte	0x3f
	.zero		1


	//   ....[17]....
        /*019c*/ 	.word	0x0000af60
        /*01a0*/ 	.word	0x00000005
        /*01a4*/ 	.word	0x00000058
        /*01a8*/ 	.short	0x0101
        /*01aa*/ 	.byte	0x3f
	.zero		1


	//   ....[18]....
        /*01ac*/ 	.word	0x0000b680
        /*01b0*/ 	.word	0x00000007
        /*01b4*/ 	.word	0x00000000
        /*01b8*/ 	.short	0x010a
        /*01ba*/ 	.byte	0x3f
	.zero		1


	//   ....[19]....
        /*01bc*/ 	.word	0x0000b700
        /*01c0*/ 	.word	0x00000008
        /*01c4*/ 	.word	0x00000000
        /*01c8*/ 	.short	0x010a
        /*01ca*/ 	.byte	0x3f
	.zero		1


	//   ....[20]....
        /*01cc*/ 	.word	0x0000b790
        /*01d0*/ 	.word	0x0000000b
        /*01d4*/ 	.word	0x00000000
        /*01d8*/ 	.short	0x010a
        /*01da*/ 	.byte	0x3f
	.zero		1


	//   ....[21]....
        /*01dc*/ 	.word	0x0000b820
        /*01e0*/ 	.word	0x00000003
        /*01e4*/ 	.word	0x00000000
        /*01e8*/ 	.short	0x010a
        /*01ea*/ 	.byte	0x3f
	.zero		1


	//   ....[22]....
        /*01ec*/ 	.word	0x0000b880
        /*01f0*/ 	.word	0x00000003
        /*01f4*/ 	.word	0x00000000
        /*01f8*/ 	.short	0x010a
        /*01fa*/ 	.byte	0x3f
	.zero		1


	//   ....[23]....
        /*01fc*/ 	.word	0x0000b8d0
        /*0200*/ 	.word	0x00000005
        /*0204*/ 	.word	0x00000000
        /*0208*/ 	.short	0x010a
        /*020a*/ 	.byte	0x3f
	.zero		1


	//   ....[24]....
        /*020c*/ 	.word	0x0000b9a0
        /*0210*/ 	.word	0x00000017
        /*0214*/ 	.word	0x00000020
        /*0218*/ 	.short	0x010a
        /*021a*/ 	.byte	0x3f
	.zero		1


	//   ....[25]....
        /*021c*/ 	.word	0x0000ba70
        /*0220*/ 	.word	0x00000007
        /*0224*/ 	.word	0x00000000
        /*0228*/ 	.short	0x010a
        /*022a*/ 	.byte	0x3f
	.zero		1


	//   ....[26]....
        /*022c*/ 	.word	0x0000bac0
        /*0230*/ 	.word	0x00000008
        /*0234*/ 	.word	0x00000000
        /*0238*/ 	.short	0x010a
        /*023a*/ 	.byte	0x3f
	.zero		1


	//   ....[27]....
        /*023c*/ 	.word	0x0000bb10
        /*0240*/ 	.word	0x0000000b
        /*0244*/ 	.word	0x00000000
        /*0248*/ 	.short	0x010a
        /*024a*/ 	.byte	0x3f
	.zero		1


	//----- nvinfo : EIATTR_NUM_MBARRIERS
	.align		4
.L_35:
        /*024c*/ 	.byte	0x03, 0x38
        /*024e*/ 	.short	0x000a


	//----- nvinfo : EIATTR_EXIT_INSTR_OFFSETS
	.align		4
        /*0250*/ 	.byte	0x04, 0x1c
        /*0252*/ 	.short	(.L_37 - .L_36)


	//   ....[0]....
.L_36:
        /*0254*/ 	.word	0x00000950


	//   ....[1]....
        /*0258*/ 	.word	0x00001170


	//   ....[2]....
        /*025c*/ 	.word	0x0000a2c0


	//   ....[3]....
        /*0260*/ 	.word	0x0000a820


	//   ....[4]....
        /*0264*/ 	.word	0x0000b870


	//----- nvinfo : EIATTR_MAX_THREADS
	.align		4
.L_37:
        /*0268*/ 	.byte	0x04, 0x05
        /*026a*/ 	.short	(.L_39 - .L_38)
.L_38:
        /*026c*/ 	.word	0x00000180
        /*0270*/ 	.word	0x00000001
        /*0274*/ 	.word	0x00000001


	//----- nvinfo : EIATTR_CRS_STACK_SIZE
	.align		4
.L_39:
        /*0278*/ 	.byte	0x04, 0x1e
        /*027a*/ 	.short	(.L_41 - .L_40)
.L_40:
        /*027c*/ 	.word	0x00000000


	//----- nvinfo : EIATTR_CBANK_PARAM_SIZE
	.align		4
.L_41:
        /*0280*/ 	.byte	0x03, 0x19
        /*0282*/ 	.short	0x0470


	//----- nvinfo : EIATTR_PARAM_CBANK
	.align		4
        /*0284*/ 	.byte	0x04, 0x0a
        /*0286*/ 	.short	(.L_43 - .L_42)
	.align		4
.L_42:
        /*0288*/ 	.word	index@(.nv.constant0._ZN7cutlass13device_kernelINS_4gemm6kernel13GemmUniversalIN4cute5tupleIJiiiiEEENS1_10collective13CollectiveMmaINS1_34MainloopSm90TmaGmmaWarpSpecializedILi4ENS5_IJNS4_1CILi2EEENSA_ILi1EEESC_EEENS1_35KernelTmaWarpSpecializedCooperativeEEENS5_IJNSA_ILi128EEENSA_ILi256EEENSA_ILi64EEEEEENS_10bfloat16_tENS5_IJlSC_lEEESK_SL_NS4_8TiledMMAINS4_8MMA_AtomIJNS4_4SM904GMMA28MMA_64x256x16_F32BF16BF16_SSILNSP_5MajorE0ELSR_0ELNSP_7ScaleInE1ELSS_1EEEEEENS4_6LayoutISD_NS5_IJSC_NSA_ILi0EEESW_EEEEENS5_IJNS4_10UnderscoreESZ_SZ_EEEEENS4_13SM90_TMA_LOADENS4_14ComposedLayoutINS4_7SwizzleILi3ELi4ELi3EEENS4_18smem_ptr_flag_bitsILi16EEENSV_INS5_IJNSA_ILi8EEESI_EEENS5_IJSI_SC_EEEEEEEvNS4_8identityENS4_23SM90_TMA_LOAD_MULTICASTES1C_vS1D_EENS_8epilogue10collective6detail29Sm90TmaWarpSpecializedAdapterINS1H_15DefaultEpilogueISK_SL_SL_NS1G_6thread17LinearCombinationISK_Li1EffLNS1L_9ScaleType4KindE0ELNS_15FloatRoundStyleE2ESK_EENS1_15EpilogueDefaultEEEEEvvEEEEvNT_6ParamsE)
        /*028c*/ 	.short	0x0210
        /*028e*/ 	.short	0x0470


	//----- nvinfo : EIATTR_SW_WAR
	.align		4
.L_43:
        /*0290*/ 	.byte	0x04, 0x36
        /*0292*/ 	.short	(.L_45 - .L_44)
.L_44:
        /*0294*/ 	.word	0x00000008
.L_45:


//--------------------- .nv.callgraph             --------------------------
	.section	.nv.callgraph,"",@"SHT_CUDA_CALLGRAPH"
	.align	4
	.sectionentsize	8
	.align		4
        /*0000*/ 	.word	0x00000000
	.align		4
        /*0004*/ 	.word	0xffffffff
	.align		4
        /*0008*/ 	.word	index@(_ZN7cutlass13device_kernelINS_4gemm6kernel13GemmUniversalIN4cute5tupleIJiiiiEEENS1_10collective13CollectiveMmaINS1_34MainloopSm90TmaGmmaWarpSpecializedILi4ENS5_IJNS4_1CILi2EEENSA_ILi1EEESC_EEENS1_35KernelTmaWarpSpecializedCooperativeEEENS5_IJNSA_ILi128EEENSA_ILi256EEENSA_ILi64EEEEEENS_10bfloat16_tENS5_IJlSC_lEEESK_SL_NS4_8TiledMMAINS4_8MMA_AtomIJNS4_4SM904GMMA28MMA_64x256x16_F32BF16BF16_SSILNSP_5MajorE0ELSR_0ELNSP_7ScaleInE1ELSS_1EEEEEENS4_6LayoutISD_NS5_IJSC_NSA_ILi0EEESW_EEEEENS5_IJNS4_10UnderscoreESZ_SZ_EEEEENS4_13SM90_TMA_LOADENS4_14ComposedLayoutINS4_7SwizzleILi3ELi4ELi3EEENS4_18smem_ptr_flag_bitsILi16EEENSV_INS5_IJNSA_ILi8EEESI_EEENS5_IJSI_SC_EEEEEEEvNS4_8identityENS4_23SM90_TMA_LOAD_MULTICASTES1C_vS1D_EENS_8epilogue10collective6detail29Sm90TmaWarpSpecializedAdapterINS1H_15DefaultEpilogueISK_SL_SL_NS1G_6thread17LinearCombinationISK_Li1EffLNS1L_9ScaleType4KindE0ELNS_15FloatRoundStyleE2ESK_EENS1_15EpilogueDefaultEEEEEvvEEEEvNT_6ParamsE)
	.align		4
        /*000c*/ 	.word	index@(__assertfail)
	.align		4
        /*0010*/ 	.word	0x00000000
	.align		4
        /*0014*/ 	.word	0xfffffffe
	.align		4
        /*0018*/ 	.word	0x00000000
	.align		4
        /*001c*/ 	.word	0xfffffffd
	.align		4
        /*0020*/ 	.word	0x00000000
	.align		4
        /*0024*/ 	.word	0xfffffffc


//--------------------- .nv.constant4             --------------------------
	.section	.nv.constant4,"a",@progbits
	.align	8
	.align		8
.nv.constant4:
        /*0000*/ 	.dword	__assertfail
	.align		8
        /*0008*/ 	.dword	__unnamed_1
	.align		8
        /*0010*/ 	.dword	_ZN39_INTERNAL_3fcb19f3_4_k_cu_8f1224c1_33174cuda3std3__45__cpo5beginE
	.align		8
        /*0018*/ 	.dword	_ZN39_INTERNAL_3fcb19f3_4_k_cu_8f1224c1_33174cuda3std3__45__cpo3endE
	.align		8
        /*0020*/ 	.dword	_ZN39_INTERNAL_3fcb19f3_4_k_cu_8f1224c1_33174cuda3std3__45__cpo6cbeginE
	.align		8
        /*0028*/ 	.dword	_ZN39_INTERNAL_3fcb19f3_4_k_cu_8f1224c1_33174cuda3std3__45__cpo4cendE
	.align		8
        /*0030*/ 	.dword	_ZN39_INTERNAL_3fcb19f3_4_k_cu_8f1224c1_33174cuda3std3__441_GLOBAL__N__3fcb19f3_4_k_cu_8f1224c1_33176ignoreE
	.align		8
        /*0038*/ 	.dword	_ZN39_INTERNAL_3fcb19f3_4_k_cu_8f1224c1_33174cuda3std3__419piecewise_constructE
	.align		8
        /*0040*/ 	.dword	_ZN39_INTERNAL_3fcb19f3_4_k_cu_8f1224c1_33174cuda3std3__48in_placeE
	.align		8
        /*0048*/ 	.dword	_ZN39_INTERNAL_3fcb19f3_4_k_cu_8f1224c1_33174cuda3std6ranges3__45__cpo4swapE
	.align		8
        /*0050*/ 	.dword	_ZN39_INTERNAL_3fcb19f3_4_k_cu_8f1224c1_33174cuda3std6ranges3__45__cpo9iter_moveE
	.align		8
        /*0058*/ 	.dword	_ZN39_INTERNAL_3fcb19f3_4_k_cu_8f1224c1_33174cute7productE
	.align		8
        /*0060*/ 	.dword	_ZN39_INTERNAL_3fcb19f3_4_k_cu_8f1224c1_33174cute1_E
	.align		8
        /*0068*/ 	.dword	$str$22
	.align		8
        /*0070*/ 	.dword	$str$23


//--------------------- .text._ZN7cutlass13device_kernelINS_4gemm6kernel13GemmUniversalIN4cute5tupleIJiiiiEEENS1_10collective13CollectiveMmaINS1_34MainloopSm90TmaGmmaWarpSpecializedILi4ENS5_IJNS4_1CILi2EEENSA_ILi1EEESC_EEENS1_35KernelTmaWarpSpecializedCooperativeEEENS5_IJNSA_ILi128EEENSA_ILi256EEENSA_ILi64EEEEEENS_10bfloat16_tENS5_IJlSC_lEEESK_SL_NS4_8TiledMMAINS4_8MMA_AtomIJNS4_4SM904GMMA28MMA_64x256x16_F32BF16BF16_SSILNSP_5MajorE0ELSR_0ELNSP_7ScaleInE1ELSS_1EEEEEENS4_6LayoutISD_NS5_IJSC_NSA_ILi0EEESW_EEEEENS5_IJNS4_10UnderscoreESZ_SZ_EEEEENS4_13SM90_TMA_LOADENS4_14ComposedLayoutINS4_7SwizzleILi3ELi4ELi3EEENS4_18smem_ptr_flag_bitsILi16EEENSV_INS5_IJNSA_ILi8EEESI_EEENS5_IJSI_SC_EEEEEEEvNS4_8identityENS4_23SM90_TMA_LOAD_MULTICASTES1C_vS1D_EENS_8epilogue10collective6detail29Sm90TmaWarpSpecializedAdapterINS1H_15DefaultEpilogueISK_SL_SL_NS1G_6thread17LinearCombinationISK_Li1EffLNS1L_9ScaleType4KindE0ELNS_15FloatRoundStyleE2ESK_EENS1_15EpilogueDefaultEEEEEvvEEEEvNT_6ParamsE --------------------------
	.section	.text._ZN7cutlass13device_kernelINS_4gemm6kernel13GemmUniversalIN4cute5tupleIJiiiiEEENS1_10collective13CollectiveMmaINS1_34MainloopSm90TmaGmmaWarpSpecializedILi4ENS5_IJNS4_1CILi2EEENSA_ILi1EEESC_EEENS1_35KernelTmaWarpSpecializedCooperativeEEENS5_IJNSA_ILi128EEENSA_ILi256EEENSA_ILi64EEEEEENS_10bfloat16_tENS5_IJlSC_lEEESK_SL_NS4_8TiledMMAINS4_8MMA_AtomIJNS4_4SM904GMMA28MMA_64x256x16_F32BF16BF16_SSILNSP_5MajorE0ELSR_0ELNSP_7ScaleInE1ELSS_1EEEEEENS4_6LayoutISD_NS5_IJSC_NSA_ILi0EEESW_EEEEENS5_IJNS4_10UnderscoreESZ_SZ_EEEEENS4_13SM90_TMA_LOADENS4_14ComposedLayoutINS4_7SwizzleILi3ELi4ELi3EEENS4_18smem_ptr_flag_bitsILi16EEENSV_INS5_IJNSA_ILi8EEESI_EEENS5_IJSI_SC_EEEEEEEvNS4_8identityENS4_23SM90_TMA_LOAD_MULTICASTES1C_vS1D_EENS_8epilogue10collective6detail29Sm90TmaWarpSpecializedAdapterINS1H_15DefaultEpilogueISK_SL_SL_NS1G_6thread17LinearCombinationISK_Li1EffLNS1L_9ScaleType4KindE0ELNS_15FloatRoundStyleE2ESK_EENS1_15EpilogueDefaultEEEEEvvEEEEvNT_6ParamsE,"ax",@progbits
	.align	128
.text._ZN7cutlass13device_kernelINS_4gemm6kernel13GemmUniversalIN4cute5tupleIJiiiiEEENS1_10collective13CollectiveMmaINS1_34MainloopSm90TmaGmmaWarpSpecializedILi4ENS5_IJNS4_1CILi2EEENSA_ILi1EEESC_EEENS1_35KernelTmaWarpSpecializedCooperativeEEENS5_IJNSA_ILi128EEENSA_ILi256EEENSA_ILi64EEEEEENS_10bfloat16_tENS5_IJlSC_lEEESK_SL_NS4_8TiledMMAINS4_8MMA_AtomIJNS4_4SM904GMMA28MMA_64x256x16_F32BF16BF16_SSILNSP_5MajorE0ELSR_0ELNSP_7ScaleInE1ELSS_1EEEEEENS4_6LayoutISD_NS5_IJSC_NSA_ILi0EEESW_EEEEENS5_IJNS4_10UnderscoreESZ_SZ_EEEEENS4_13SM90_TMA_LOADENS4_14ComposedLayoutINS4_7SwizzleILi3ELi4ELi3EEENS4_18smem_ptr_flag_bitsILi16EEENSV_INS5_IJNSA_ILi8EEESI_EEENS5_IJSI_SC_EEEEEEEvNS4_8identityENS4_23SM90_TMA_LOAD_MULTICASTES1C_vS1D_EENS_8epilogue10collective6detail29Sm90TmaWarpSpecializedAdapterINS1H_15DefaultEpilogueISK_SL_SL_NS1G_6thread17LinearCombinationISK_Li1EffLNS1L_9ScaleType4KindE0ELNS_15FloatRoundStyleE2ESK_EENS1_15EpilogueDefaultEEEEEvvEEEEvNT_6ParamsE:
        .type           _ZN7cutlass13device_kernelINS_4gemm6kernel13GemmUniversalIN4cute5tupleIJiiiiEEENS1_10collective13CollectiveMmaINS1_34MainloopSm90TmaGmmaWarpSpecializedILi4ENS5_IJNS4_1CILi2EEENSA_ILi1EEESC_EEENS1_35KernelTmaWarpSpecializedCooperativeEEENS5_IJNSA_ILi128EEENSA_ILi256EEENSA_ILi64EEEEEENS_10bfloat16_tENS5_IJlSC_lEEESK_SL_NS4_8TiledMMAINS4_8MMA_AtomIJNS4_4SM904GMMA28MMA_64x256x16_F32BF16BF16_SSILNSP_5MajorE0ELSR_0ELNSP_7ScaleInE1ELSS_1EEEEEENS4_6LayoutISD_NS5_IJSC_NSA_ILi0EEESW_EEEEENS5_IJNS4_10UnderscoreESZ_SZ_EEEEENS4_13SM90_TMA_LOADENS4_14ComposedLayoutINS4_7SwizzleILi3ELi4ELi3EEENS4_18smem_ptr_flag_bitsILi16EEENSV_INS5_IJNSA_ILi8EEESI_EEENS5_IJSI_SC_EEEEEEEvNS4_8identityENS4_23SM90_TMA_LOAD_MULTICASTES1C_vS1D_EENS_8epilogue10collective6detail29Sm90TmaWarpSpecializedAdapterINS1H_15DefaultEpilogueISK_SL_SL_NS1G_6thread17LinearCombinationISK_Li1EffLNS1L_9ScaleType4KindE0ELNS_15FloatRoundStyleE2ESK_EENS1_15EpilogueDefaultEEEEEvvEEEEvNT_6ParamsE,@function
        .size           _ZN7cutlass13device_kernelINS_4gemm6kernel13GemmUniversalIN4cute5tupleIJiiiiEEENS1_10collective13CollectiveMmaINS1_34MainloopSm90TmaGmmaWarpSpecializedILi4ENS5_IJNS4_1CILi2EEENSA_ILi1EEESC_EEENS1_35KernelTmaWarpSpecializedCooperativeEEENS5_IJNSA_ILi128EEENSA_ILi256EEENSA_ILi64EEEEEENS_10bfloat16_tENS5_IJlSC_lEEESK_SL_NS4_8TiledMMAINS4_8MMA_AtomIJNS4_4SM904GMMA28MMA_64x256x16_F32BF16BF16_SSILNSP_5MajorE0ELSR_0ELNSP_7ScaleInE1ELSS_1EEEEEENS4_6LayoutISD_NS5_IJSC_NSA_ILi0EEESW_EEEEENS5_IJNS4_10UnderscoreESZ_SZ_EEEEENS4_13SM90_TMA_LOADENS4_14ComposedLayoutINS4_7SwizzleILi3ELi4ELi3EEENS4_18smem_ptr_flag_bitsILi16EEENSV_INS5_IJNSA_ILi8EEESI_EEENS5_IJSI_SC_EEEEEEEvNS4_8identityENS4_23SM90_TMA_LOAD_MULTICASTES1C_vS1D_EENS_8epilogue10collective6detail29Sm90TmaWarpSpecializedAdapterINS1H_15DefaultEpilogueISK_SL_SL_NS1G_6thread17LinearCombinationISK_Li1EffLNS1L_9ScaleType4KindE0ELNS_15FloatRoundStyleE2ESK_EENS1_15EpilogueDefaultEEEEEvvEEEEvNT_6ParamsE,(.L_x_325 - _ZN7cutlass13device_kernelINS_4gemm6kernel13GemmUniversalIN4cute5tupleIJiiiiEEENS1_10collective13CollectiveMmaINS1_34MainloopSm90TmaGmmaWarpSpecializedILi4ENS5_IJNS4_1CILi2EEENSA_ILi1EEESC_EEENS1_35KernelTmaWarpSpecializedCooperativeEEENS5_IJNSA_ILi128EEENSA_ILi256EEENSA_ILi64EEEEEENS_10bfloat16_tENS5_IJlSC_lEEESK_SL_NS4_8TiledMMAINS4_8MMA_AtomIJNS4_4SM904GMMA28MMA_64x256x16_F32BF16BF16_SSILNSP_5MajorE0ELSR_0ELNSP_7ScaleInE1ELSS_1EEEEEENS4_6LayoutISD_NS5_IJSC_NSA_ILi0EEESW_EEEEENS5_IJNS4_10UnderscoreESZ_SZ_EEEEENS4_13SM90_TMA_LOADENS4_14ComposedLayoutINS4_7SwizzleILi3ELi4ELi3EEENS4_18smem_ptr_flag_bitsILi16EEENSV_INS5_IJNSA_ILi8EEESI_EEENS5_IJSI_SC_EEEEEEEvNS4_8identityENS4_23SM90_TMA_LOAD_MULTICASTES1C_vS1D_EENS_8epilogue10collective6detail29Sm90TmaWarpSpecializedAdapterINS1H_15DefaultEpilogueISK_SL_SL_NS1G_6thread17LinearCombinationISK_Li1EffLNS1L_9ScaleType4KindE0ELNS_15FloatRoundStyleE2ESK_EENS1_15EpilogueDefaultEEEEEvvEEEEvNT_6ParamsE)
        .other          _ZN7cutlass13device_kernelINS_4gemm6kernel13GemmUniversalIN4cute5tupleIJiiiiEEENS1_10collective13CollectiveMmaINS1_34MainloopSm90TmaGmmaWarpSpecializedILi4ENS5_IJNS4_1CILi2EEENSA_ILi1EEESC_EEENS1_35KernelTmaWarpSpecializedCooperativeEEENS5_IJNSA_ILi128EEENSA_ILi256EEENSA_ILi64EEEEEENS_10bfloat16_tENS5_IJlSC_lEEESK_SL_NS4_8TiledMMAINS4_8MMA_AtomIJNS4_4SM904GMMA28MMA_64x256x16_F32BF16BF16_SSILNSP_5MajorE0ELSR_0ELNSP_7ScaleInE1ELSS_1EEEEEENS4_6LayoutISD_NS5_IJSC_NSA_ILi0EEESW_EEEEENS5_IJNS4_10UnderscoreESZ_SZ_EEEEENS4_13SM90_TMA_LOADENS4_14ComposedLayoutINS4_7SwizzleILi3ELi4ELi3EEENS4_18smem_ptr_flag_bitsILi16EEENSV_INS5_IJNSA_ILi8EEESI_EEENS5_IJSI_SC_EEEEEEEvNS4_8identityENS4_23SM90_TMA_LOAD_MULTICASTES1C_vS1D_EENS_8epilogue10collective6detail29Sm90TmaWarpSpecializedAdapterINS1H_15DefaultEpilogueISK_SL_SL_NS1G_6thread17LinearCombinationISK_Li1EffLNS1L_9ScaleType4KindE0ELNS_15FloatRoundStyleE2ESK_EENS1_15EpilogueDefaultEEEEEvvEEEEvNT_6ParamsE,@"STO_CUDA_ENTRY STV_DEFAULT"
_ZN7cutlass13device_kernelINS_4gemm6kernel13GemmUniversalIN4cute5tupleIJiiiiEEENS1_10collective13CollectiveMmaINS1_34MainloopSm90TmaGmmaWarpSpecializedILi4ENS5_IJNS4_1CILi2EEENSA_ILi1EEESC_EEENS1_35KernelTmaWarpSpecializedCooperativeEEENS5_IJNSA_ILi128EEENSA_ILi256EEENSA_ILi64EEEEEENS_10bfloat16_tENS5_IJlSC_lEEESK_SL_NS4_8TiledMMAINS4_8MMA_AtomIJNS4_4SM904GMMA28MMA_64x256x16_F32BF16BF16_SSILNSP_5MajorE0ELSR_0ELNSP_7ScaleInE1ELSS_1EEEEEENS4_6LayoutISD_NS5_IJSC_NSA_ILi0EEESW_EEEEENS5_IJNS4_10UnderscoreESZ_SZ_EEEEENS4_13SM90_TMA_LOADENS4_14ComposedLayoutINS4_7SwizzleILi3ELi4ELi3EEENS4_18smem_ptr_flag_bitsILi16EEENSV_INS5_IJNSA_ILi8EEESI_EEENS5_IJSI_SC_EEEEEEEvNS4_8identityENS4_23SM90_TMA_LOAD_MULTICASTES1C_vS1D_EENS_8epilogue10collective6detail29Sm90TmaWarpSpecializedAdapterINS1H_15DefaultEpilogueISK_SL_SL_NS1G_6thread17LinearCombinationISK_Li1EffLNS1L_9ScaleType4KindE0ELNS_15FloatRoundStyleE2ESK_EENS1_15EpilogueDefaultEEEEEvvEEEEvNT_6ParamsE:
[----:B------:R-:W0:Y:S01]  /*0000*/  LDC R1, c[0x0][0x28] ;  /* 0x00000a00ff017b82 */ /* 0x000e220000000800 */
[----:B------:R-:W1:Y:S01]  /*0010*/  S2R R18, SR_TID.X ;  /* 0x0000000000127919 */ /* 0x000e620000002100 */
[----:B------:R-:W-:Y:S01]  /*0020*/  ELECT P0, URZ, PT ;  /* 0x00000000003f782f */ /* 0x000fe20003800000 */
[----:B------:R-:W-:Y:S01]  /*0030*/  BSSY B0, `(.L_x_0) ;  /* 0x000000f000007945 */ /* 0x000fe20003800000 */
[--C-:B-1----:R-:W-:Y:S02]  /*0040*/  SHF.R.U32.HI R0, RZ, 0x5, R18.reuse ;  /* 0x00000005ff007819 */ /* 0x102fe40000011612 */
[----:B------:R-:W-:-:S03]  /*0050*/  SHF.R.U32.HI R3, RZ, 0x7, R18 ;  /* 0x00000007ff037819 */ /* 0x000fc60000011612 */
[----:B------:R-:W1:Y:S04]  /*0060*/  SHFL.IDX PT, R2, R0, RZ, 0x1f ;  /* 0x00001fff00027589 */ /* 0x000e6800000e0000 */
[----:B------:R2:W3:Y:S01]  /*0070*/  SHFL.IDX PT, R5, R3, RZ, 0x1f ;  /* 0x00001fff03057589 */ /* 0x0004e200000e0000 */
[----:B-1----:R-:W-:-:S13]  /*0080*/  ISETP.NE.OR P0, PT, R2, RZ, !P0 ;  /* 0x000000ff0200720c */ /* 0x002fda0004705670 */
[----:B0-23--:R-:W-:Y:S05]  /*0090*/  @P0 BRA `(.L_x_1) ;  /* 0x0000000000200947 */ /* 0x00dfea0003800000 */
[----:B------:R-:W-:Y:S02]  /*00a0*/  ULDC.64 UR4, c[0x0][0x198] ;  /* 0x0000660000047ab9 */ /* 0x000fe40000000a00 */
[----:B------:R-:W-:Y:S02]  /*00b0*/  UIADD3 UR6, UP0, UR4, 0xf0, URZ ;  /* 0x000000f004067890 */ /* 0x000fe4000ff1e03f */
[----:B------:R-:W-:Y:S02]  /*00c0*/  UIADD3 UR4, UP1, UR4, 0x1f0, URZ ;  /* 0x000001f004047890 */ /* 0x000fe4000ff3e03f */
[----:B------:R-:W-:Y:S02]  /*00d0*/  UIADD3.X UR7, URZ, UR5, URZ, UP0, !UPT ;  /* 0x000000053f077290 */ /* 0x000fe400087fe43f */
[----:B------:R-:W-:-:S07]  /*00e0*/  UIADD3.X UR5, URZ, UR5, URZ, UP1, !UPT ;  /* 0x000000053f057290 */ /* 0x000fce0008ffe43f */
[----:B------:R0:W-:Y:S02]  /*00f0*/  UTMACCTL.PF [UR6] ;  /* 0x00000000060079b9 */ /* 0x0001e40008040000 */
[----:B------:R0:W-:Y:S02]  /*0100*/  UTMACCTL.PF [UR4] ;  /* 0x00000000040079b9 */ /* 0x0001e40008040000 */
[----:B0-----:R-:W-:Y:S01]  /*0110*/  NOP ;  /* 0x0000000000007918 */ /* 0x001fe20000000000 */
.L_x_1:
[----:B------:R-:W-:Y:S05]  /*0120*/  BSYNC B0 ;  /* 0x0000000000007941 */ /* 0x000fea0003800000 */
.L_x_0:
[----:B------:R-:W0:Y:S02]  /*0130*/  SHFL.IDX PT, R3, R0, RZ, 0x1f ;  /* 0x00001fff00037589 */ /* 0x000e2400000e0000 */
[----:B0-----:R-:W-:-:S13]  /*0140*/  ISETP.NE.AND P0, PT, R3, RZ, PT ;  /* 0x000000ff0300720c */ /* 0x001fda0003f05270 */
[----:B------:R-:W-:Y:S05]  /*0150*/  @P0 BRA `(.L_x_2) ;  /* 0x0000000000580947 */ /* 0x000fea0003800000 */
[----:B------:R-:W0:Y:S01]  /*0160*/  S2UR UR8, SR_CgaCtaId ;  /* 0x00000000000879c3 */ /* 0x000e220000008800 */
[----:B------:R-:W-:Y:S01]  /*0170*/  UMOV UR4, 0x400 ;  /* 0x0000040000047882 */ /* 0x000fe20000000000 */
[----:B------:R-:W-:Y:S01]  /*0180*/  UMOV UR5, 0x1 ;  /* 0x0000000100057882 */ /* 0x000fe20000000000 */
[----:B------:R-:W-:Y:S01]  /*0190*/  UMOV UR6, 0x4 ;  /* 0x0000000400067882 */ /* 0x000fe20000000000 */
[----:B------:R-:W-:Y:S01]  /*01a0*/  ELECT P0, URZ, PT ;  /* 0x00000000003f782f */ /* 0x000fe20003800000 */
[----:B------:R-:W-:-:S04]  /*01b0*/  UIADD3 UR6, -UR6, 0x100000, URZ ;  /* 0x0010000006067890 */ /* 0x000fc8000fffe13f */
[----:B------:R-:W-:Y:S02]  /*01c0*/  USHF.L.U32 UR7, UR6, 0xb, URZ ;  /* 0x0000000b06077899 */ /* 0x000fe4000800063f */
[----:B------:R-:W-:Y:S02]  /*01d0*/  USHF.L.U32 UR6, UR6, 0x1, URZ ;  /* 0x0000000106067899 */ /* 0x000fe4000800063f */
[----:B0-----:R-:W-:Y:S02]  /*01e0*/  ULEA UR8, UR8, UR4, 0x18 ;  /* 0x0000000408087291 */ /* 0x001fe4000f8ec03f */
[----:B------:R-:W-:-:S04]  /*01f0*/  UIADD3 UR4, -UR5, 0x100000, URZ ;  /* 0x0010000005047890 */ /* 0x000fc8000fffe13f */
[----:B------:R-:W-:Y:S02]  /*0200*/  USHF.L.U32 UR5, UR4, 0xb, URZ ;  /* 0x0000000b04057899 */ /* 0x000fe4000800063f */
[----:B------:R-:W-:Y:S01]  /*0210*/  USHF.L.U32 UR4, UR4, 0x1, URZ ;  /* 0x0000000104047899 */ /* 0x000fe2000800063f */
[----:B------:R-:W0:Y:S11]  /*0220*/  FENCE.VIEW.ASYNC.S ;  /* 0x00000000000073c6 */ /* 0x000e360000000000 */
[----:B0-----:R0:W1:Y:S01]  /*0230*/  SYNCS.EXCH.64 URZ, [UR8], UR4 ;  /* 0x00000004083f75b2 */ /* 0x0010620008000100 */
[----:B------:R0:W2:Y:S01]  /*0240*/  SYNCS.EXCH.64 URZ, [UR8+0x20], UR6 ;  /* 0x00002006083f75b2 */ /* 0x0000a20008000100 */
[----:B------:R0:W3:Y:S01]  /*0250*/  SYNCS.EXCH.64 URZ, [UR8+0x8], UR4 ;  /* 0x00000804083f75b2 */ /* 0x0000e20008000100 */
[----:B------:R0:W4:Y:S01]  /*0260*/  SYNCS.EXCH.64 URZ, [UR8+0x28], UR6 ;  /* 0x00002806083f75b2 */ /* 0x0001220008000100 */
[----:B------:R0:W0:Y:S01]  /*0270*/  SYNCS.EXCH.64 URZ, [UR8+0x10], UR4 ;  /* 0x00001004083f75b2 */ /* 0x0000220008000100 */
[----:B------:R0:W0:Y:S01]  /*0280*/  SYNCS.EXCH.64 URZ, [UR8+0x30], UR6 ;  /* 0x00003006083f75b2 */ /* 0x0000220008000100 */
[----:B------:R0:W0:Y:S01]  /*0290*/  SYNCS.EXCH.64 URZ, [UR8+0x18], UR4 ;  /* 0x00001804083f75b2 */ /* 0x0000220008000100 */
[----:B------:R0:W0:Y:S01]  /*02a0*/  SYNCS.EXCH.64 URZ, [UR8+0x38], UR6 ;  /* 0x00003806083f75b2 */ /* 0x0000220008000100 */
[----:B------:R-:W-:Y:S01]  /*02b0*/  NOP ;  /* 0x0000000000007918 */ /* 0x000fe20000000000 */
.L_x_2:
[----:B------:R-:W-:Y:S01]  /*02c0*/  SHF.R.S32.HI R7, RZ, 0x1f, R18 ;  /* 0x0000001fff077819 */ /* 0x000fe20000011412 */
[----:B------:R-:W5:Y:S01]  /*02d0*/  SHFL.IDX PT, R0, R0, RZ, 0x1f ;  /* 0x00001fff00007589 */ /* 0x000f6200000e0000 */
[----:B0-----:R-:W0:Y:S01]  /*02e0*/  S2UR UR8, SR_CTAID.X ;  /* 0x00000000000879c3 */ /* 0x001e220000002500 */
[----:B------:R-:W-:Y:S02]  /*02f0*/  ELECT P0, URZ, PT ;  /* 0x00000000003f782f */ /* 0x000fe40003800000 */
[----:B------:R-:W-:Y:S01]  /*0300*/  LEA.HI R7, R7, R18, RZ, 0x7 ;  /* 0x0000001207077211 */ /* 0x000fe200078f38ff */
[----:B------:R-:W1:Y:S01]  /*0310*/  S2R R4, SR_CTAID.Y ;  /* 0x0000000000047919 */ /* 0x000e620000002600 */
[----:B------:R-:W-:Y:S01]  /*0320*/  SHF.R.S32.HI R8, RZ, 0x1f, R3 ;  /* 0x0000001fff087819 */ /* 0x000fe20000011403 */
[----:B------:R-:W-:Y:S01]  /*0330*/  ULDC UR4, c[0x0][0x150] ;  /* 0x0000540000047ab9 */ /* 0x000fe20000000800 */
[----:B------:R-:W-:Y:S01]  /*0340*/  LOP3.LUT R7, R7, 0xffffff80, RZ, 0xc0, !PT ;  /* 0xffffff8007077812 */ /* 0x000fe200078ec0ff */
[----:B------:R-:W-:Y:S01]  /*0350*/  NOP ;  /* 0x0000000000007918 */ /* 0x000fe20000000000 */
[----:B------:R-:W-:Y:S01]  /*0360*/  LEA.HI R8, R8, R3, RZ, 0x2 ;  /* 0x0000000308087211 */ /* 0x000fe200078f10ff */
[----:B------:R-:W2:Y:S01]  /*0370*/  LDC R10, c[0x0][0x144] ;  /* 0x00005100ff0a7b82 */ /* 0x000ea20000000800 */
[----:B------:R-:W-:Y:S01]  /*0380*/  NOP ;  /* 0x0000000000007918 */ /* 0x000fe20000000000 */
[----:B------:R-:W-:Y:S01]  /*0390*/  IMAD.IADD R6, R18, 0x1, -R7 ;  /* 0x0000000112067824 */ /* 0x000fe200078e0a07 */
[----:B------:R-:W-:Y:S01]  /*03a0*/  LOP3.LUT R8, R8, 0x3ffffffc, RZ, 0xc0, !PT ;  /* 0x3ffffffc08087812 */ /* 0x000fe200078ec0ff */
[----:B------:R-:W-:Y:S01]  /*03b0*/  IMAD.MOV.U32 R22, RZ, RZ, 0x1 ;  /* 0x00000001ff167424 */ /* 0x000fe200078e00ff */
[----:B------:R-:W-:-:S02]  /*03c0*/  ISETP.NE.AND P3, PT, R5, RZ, PT ;  /* 0x000000ff0500720c */ /* 0x000fc40003f65270 */
[----:B------:R-:W-:Y:S01]  /*03d0*/  SHF.R.S32.HI R7, RZ, 0x1f, R6 ;  /* 0x0000001fff077819 */ /* 0x000fe20000011406 */
[----:B------:R-:W-:Y:S01]  /*03e0*/  IMAD.IADD R8, R3, 0x1, -R8 ;  /* 0x0000000103087824 */ /* 0x000fe200078e0a08 */
[----:B------:R-:W3:Y:S02]  /*03f0*/  LDC R13, c[0x0][0x140] ;  /* 0x00005000ff0d7b82 */ /* 0x000ee40000000800 */
[----:B------:R-:W-:Y:S02]  /*0400*/  LEA.HI R7, R7, R6, RZ, 0x3 ;  /* 0x0000000607077211 */ /* 0x000fe400078f18ff */
[----:B-----5:R-:W-:Y:S02]  /*0410*/  ISETP.NE.OR P0, PT, R0, RZ, !P0 ;  /* 0x000000ff0000720c */ /* 0x020fe40004705670 */
[--C-:B------:R-:W-:Y:S02]  /*0420*/  SHF.R.S32.HI R0, RZ, 0x3, R7.reuse ;  /* 0x00000003ff007819 */ /* 0x100fe40000011407 */
[----:B------:R-:W-:-:S02]  /*0430*/  SHF.R.S32.HI R7, RZ, 0x1f, R7 ;  /* 0x0000001fff077819 */ /* 0x000fc40000011407 */
[----:B0-----:R-:W-:Y:S02]  /*0440*/  I2FP.F32.U32 R9, UR8 ;  /* 0x0000000800097c45 */ /* 0x001fe40008201000 */
[----:B------:R-:W-:-:S03]  /*0450*/  LEA.HI R7, R7, R0, RZ, 0x2 ;  /* 0x0000000007077211 */ /* 0x000fc600078f10ff */
[----:B------:R-:W-:Y:S01]  /*0460*/  FMUL R9, R9, UR4 ;  /* 0x0000000409097c20 */ /* 0x000fe20008400000 */
[----:B------:R-:W-:Y:S01]  /*0470*/  LOP3.LUT R7, R7, 0xfffffffc, RZ, 0xc0, !PT ;  /* 0xfffffffc07077812 */ /* 0x000fe200078ec0ff */
[----:B------:R-:W-:Y:S01]  /*0480*/  VOTEU.ALL UP0, P0 ;  /* 0x00000000003f7886 */ /* 0x000fe20000000000 */
[----:B-1----:R-:W-:Y:S01]  /*0490*/  I2FP.F32.U32 R3, R4 ;  /* 0x0000000400037245 */ /* 0x002fe20000201000 */
[----:B------:R-:W-:Y:S01]  /*04a0*/  ULDC UR4, c[0x0][0x154] ;  /* 0x0000550000047ab9 */ /* 0x000fe20000000800 */
[----:B------:R-:W-:Y:S01]  /*04b0*/  VOTEU.ALL UP1, P0 ;  /* 0x00000000003f7886 */ /* 0x000fe20000020000 */
[----:B------:R-:W0:Y:S01]  /*04c0*/  F2I.U32.TRUNC.NTZ R9, R9 ;  /* 0x0000000900097305 */ /* 0x000e22000020f000 */
[----:B------:R-:W-:Y:S01]  /*04d0*/  IMAD.IADD R7, R0, 0x1, -R7 ;  /* 0x0000000100077824 */ /* 0x000fe200078e0a07 */
[----:B------:R-:W1:Y:S01]  /*04e0*/  @!UP0 S2UR UR7, SR_CgaCtaId ;  /* 0x00000000000789c3 */ /* 0x000e620000008800 */
[----:B------:R-:W-:Y:S01]  /*04f0*/  FMUL R12, R3, UR4 ;  /* 0x00000004030c7c20 */ /* 0x000fe20008400000 */
[----:B------:R-:W-:Y:S01]  /*0500*/  UMOV UR4, 0x20 ;  /* 0x0000002000047882 */ /* 0x000fe20000000000 */
[----:B------:R-:W-:Y:S01]  /*0510*/  IMAD R8, R8, 0x4, R7 ;  /* 0x0000000408087824 */ /* 0x000fe200078e0207 */
[----:B------:R-:W-:Y:S01]  /*0520*/  @!UP0 UMOV UR6, 0x400 ;  /* 0x0000040000068882 */ /* 0x000fe20000000000 */
[----:B------:R-:W-:-:S04]  /*0530*/  @!UP0 UIADD3 UR4, -UR4, 0x100000, URZ ;  /* 0x0010000004048890 */ /* 0x000fc8000fffe13f */
[----:B------:R-:W-:Y:S02]  /*0540*/  @!UP0 USHF.L.U32 UR5, UR4, 0xb, URZ ;  /* 0x0000000b04058899 */ /* 0x000fe4000800063f */
[----:B------:R-:W-:Y:S01]  /*0550*/  @!UP0 USHF.L.U32 UR4, UR4, 0x1, URZ ;  /* 0x0000000104048899 */ /* 0x000fe2000800063f */
[----:B---3--:R-:W-:Y:S01]  /*0560*/  ISETP.EQ.U32.AND P2, PT, R13, 0x1, PT ;  /* 0x000000010d00780c */ /* 0x008fe20003f42070 */
[----:B------:R-:W3:Y:S01]  /*0570*/  F2I.U32.TRUNC.NTZ R12, R12 ;  /* 0x0000000c000c7305 */ /* 0x000ee2000020f000 */
[----:B------:R-:W-:Y:S01]  /*0580*/  LEA.HI R0, R8, R8, RZ, 0x1 ;  /* 0x0000000808007211 */ /* 0x000fe200078f08ff */
[----:B------:R-:W5:Y:S03]  /*0590*/  LDC R7, c[0x0][0x148] ;  /* 0x00005200ff077b82 */ /* 0x000f660000000800 */
[----:B------:R-:W-:Y:S01]  /*05a0*/  LOP3.LUT R11, R0, 0xfffffffe, RZ, 0xc0, !PT ;  /* 0xfffffffe000b7812 */ /* 0x000fe200078ec0ff */
[----:B0-----:R-:W-:Y:S01]  /*05b0*/  IMAD.MOV R15, RZ, RZ, -R9 ;  /* 0x000000ffff0f7224 */ /* 0x001fe200078e0a09 */
[----:B------:R-:W-:-:S03]  /*05c0*/  SHF.R.S32.HI R9, RZ, 0x1f, R2 ;  /* 0x0000001fff097819 */ /* 0x000fc60000011402 */
[----:B--2---:R-:W-:Y:S01]  /*05d0*/  IMAD R3, R10, R15, UR8 ;  /* 0x000000080a037e24 */ /* 0x004fe2000f8e020f */
[----:B------:R-:W-:Y:S01]  /*05e0*/  LEA.HI R9, R9, R2, RZ, 0x2 ;  /* 0x0000000209097211 */ /* 0x000fe200078f10ff */
[C---:B------:R-:W-:Y:S02]  /*05f0*/  IMAD.IADD R0, R8.reuse, 0x1, -R11 ;  /* 0x0000000108007824 */ /* 0x040fe400078e0a0b */
[----:B------:R-:W-:Y:S01]  /*0600*/  IMAD.SHL.U32 R11, R8, 0x4, RZ ;  /* 0x00000004080b7824 */ /* 0x000fe200078e00ff */
[----:B------:R-:W-:Y:S01]  /*0610*/  LOP3.LUT R9, R9, 0xfffffffc, RZ, 0xc0, !PT ;  /* 0xfffffffc09097812 */ /* 0x000fe200078ec0ff */
[----:B---3--:R-:W-:Y:S01]  /*0620*/  IMAD.MOV R24, RZ, RZ, -R12 ;  /* 0x000000ffff187224 */ /* 0x008fe200078e0a0c */
[----:B------:R-:W-:Y:S01]  /*0630*/  ISETP.NE.AND P4, PT, R0, R3, PT ;  /* 0x000000030000720c */ /* 0x000fe20003f85270 */
[----:B-1----:R-:W-:Y:S01]  /*0640*/  @!UP0 ULEA UR6, UR7, UR6, 0x18 ;  /* 0x0000000607068291 */ /* 0x002fe2000f8ec03f */
[----:B------:R-:W-:Y:S01]  /*0650*/  LOP3.LUT R152, R8, 0xc, R11, 0x78, !PT ;  /* 0x0000000c08987812 */ /* 0x000fe200078e780b */
[----:B------:R-:W-:Y:S01]  /*0660*/  IMAD.IADD R0, R2, 0x1, -R9 ;  /* 0x0000000102007824 */ /* 0x000fe200078e0a09 */
[----:B------:R-:W-:Y:S01]  /*0670*/  VOTEU.ALL UP0, P0 ;  /* 0x00000000003f7886 */ /* 0x000fe20000000000 */
[----:B------:R-:W-:Y:S01]  /*0680*/  LOP3.LUT P0, RZ, R6, 0x7, RZ, 0xc0, !PT ;  /* 0x0000000706ff7812 */ /* 0x000fe2000780c0ff */
[----:B------:R-:W-:-:S02]  /*0690*/  VIADD R6, R5, 0xffffffff ;  /* 0xffffffff05067836 */ /* 0x000fc40000000000 */
[----:B------:R-:W-:Y:S01]  /*06a0*/  ISETP.NE.AND P1, PT, R0, 0x3, PT ;  /* 0x000000030000780c */ /* 0x000fe20003f25270 */
[----:B-----5:R-:W-:Y:S01]  /*06b0*/  IMAD R9, R7, R24, R4 ;  /* 0x0000001807097224 */ /* 0x020fe200078e0204 */
[----:B------:R-:W-:Y:S02]  /*06c0*/  ISETP.LT.U32.AND P0, PT, R152, 0x2, !P0 ;  /* 0x000000029800780c */ /* 0x000fe40004701070 */
[----:B------:R-:W-:Y:S01]  /*06d0*/  ISETP.EQ.OR P1, PT, R0, RZ, !P1 ;  /* 0x000000ff0000720c */ /* 0x000fe20004f22670 */
[----:B------:R-:W0:Y:S02]  /*06e0*/  FENCE.VIEW.ASYNC.S ;  /* 0x00000000000073c6 */ /* 0x000e240000000000 */
[----:B0-----:R0:W1:Y:S01]  /*06f0*/  @!UP0 SYNCS.EXCH.64 URZ, [UR6+0x50], UR4 ;  /* 0x00005004063f85b2 */ /* 0x0010620008000100 */
[----:B------:R-:W-:Y:S02]  /*0700*/  @P4 LEA.HI R2, R152, R152, RZ, 0x1 ;  /* 0x0000009898024211 */ /* 0x000fe400078f08ff */
[----:B------:R-:W-:-:S02]  /*0710*/  ISETP.EQ.AND P1, PT, R5, RZ, P1 ;  /* 0x000000ff0500720c */ /* 0x000fc40000f22270 */
[----:B------:R-:W-:Y:S02]  /*0720*/  @P4 SHF.R.S32.HI R2, RZ, 0x1, R2 ;  /* 0x00000001ff024819 */ /* 0x000fe40000011402 */
[----:B------:R-:W-:Y:S02]  /*0730*/  ISETP.GE.U32.AND P6, PT, R6, 0x2, PT ;  /* 0x000000020600780c */ /* 0x000fe40003fc6070 */
[----:B------:R-:W-:Y:S02]  /*0740*/  @P4 ISETP.NE.AND P5, PT, R2, R9, PT ;  /* 0x000000090200420c */ /* 0x000fe40003fa5270 */
[----:B------:R-:W-:Y:S02]  /*0750*/  SEL R9, RZ, 0x1, !P0 ;  /* 0x00000001ff097807 */ /* 0x000fe40004000000 */
[----:B------:R-:W-:Y:S02]  /*0760*/  @P4 SEL R22, RZ, 0x1, P5 ;  /* 0x00000001ff164807 */ /* 0x000fe40002800000 */
[----:B------:R-:W-:Y:S01]  /*0770*/  SEL R19, RZ, 0x1, !P1 ;  /* 0x00000001ff137807 */ /* 0x000fe20004800000 */
[----:B------:R0:W2:Y:S01]  /*0780*/  @!UP1 SYNCS.EXCH.64 URZ, [UR6+0x58], UR4 ;  /* 0x00005804063f95b2 */ /* 0x0000a20008000100 */
[----:B------:R-:W-:Y:S01]  /*0790*/  LOP3.LUT R22, R22, R9, RZ, 0xc0, !PT ;  /* 0x0000000916167212 */ /* 0x000fe200078ec0ff */
[----:B------:R-:W-:Y:S01]  /*07a0*/  NOP ;  /* 0x0000000000007918 */ /* 0x000fe20000000000 */
[----:B------:R-:W-:Y:S01]  /*07b0*/  SEL R19, R19, 0x2, P6 ;  /* 0x0000000213137807 */ /* 0x000fe20003000000 */
[----:B------:R-:W-:Y:S06]  /*07c0*/  @!P2 BRA `(.L_x_3) ;  /* 0x000000000008a947 */ /* 0x000fec0003800000 */
[----:B-12-4-:R-:W-:Y:S01]  /*07d0*/  UCGABAR_ARV ;  /* 0x00000000000079c7 */ /* 0x016fe20008000000 */
[----:B------:R-:W-:Y:S05]  /*07e0*/  BRA `(.L_x_4) ;  /* 0x0000000000047947 */ /* 0x000fea0003800000 */
.L_x_3:
[----:B-12-4-:R-:W-:Y:S01]  /*07f0*/  NOP ;  /* 0x0000000000007918 */ /* 0x016fe20000000000 */
.L_x_4:
[----:B------:R-:W1:Y:S01]  /*0800*/  LDC R2, c[0x0][0x65c] ;  /* 0x00019700ff027b82 */ /* 0x000e620000000800 */
[----:B------:R-:W-:Y:S02]  /*0810*/  IMAD.U32 R8, RZ, RZ, UR8 ;  /* 0x00000008ff087e24 */ /* 0x000fe4000f8e00ff */
[----:B------:R-:W-:Y:S01]  /*0820*/  IMAD.MOV.U32 R9, RZ, RZ, RZ ;  /* 0x000000ffff097224 */ /* 0x000fe200078e00ff */
[----:B-1----:R-:W-:-:S04]  /*0830*/  ISETP.NE.AND P1, PT, R2, 0x1, PT ;  /* 0x000000010200780c */ /* 0x002fc80003f25270 */
[----:B------:R-:W-:-:S09]  /*0840*/  P2R R5, PR, RZ, 0x2 ;  /* 0x00000002ff057803 */ /* 0x000fd20000000000 */
[----:B------:R-:W1:Y:S01]  /*0850*/  @P1 LDC R17, c[0x0][0x10] ;  /* 0x00000400ff111b82 */ /* 0x000e620000000800 */
[----:B------:R-:W-:Y:S02]  /*0860*/  @P1 IMAD.MOV.U32 R5, RZ, RZ, RZ ;  /* 0x000000ffff051224 */ /* 0x000fe400078e00ff */
[----:B------:R-:W-:-:S05]  /*0870*/  @P1 IMAD.MOV.U32 R13, RZ, RZ, RZ ;  /* 0x000000ffff0d1224 */ /* 0x000fca00078e00ff */
[----:B------:R-:W2:Y:S01]  /*0880*/  @!P1 LDC R11, c[0x0][0xc] ;  /* 0x00000300ff0b9b82 */ /* 0x000ea20000000800 */
[----:B-1----:R-:W-:-:S04]  /*0890*/  @P1 IMAD.WIDE.U32 R16, R17, UR8, R4 ;  /* 0x0000000811101c25 */ /* 0x002fc8000f8e0004 */
[----:B------:R-:W-:Y:S02]  /*08a0*/  @P1 IMAD.IADD R17, R17, 0x1, R13 ;  /* 0x0000000111111824 */ /* 0x000fe400078e020d */
[----:B--2---:R-:W-:-:S04]  /*08b0*/  @!P1 IMAD.WIDE.U32 R8, R4, R11, R8 ;  /* 0x0000000b04089225 */ /* 0x004fc800078e0008 */
[----:B------:R-:W-:Y:S02]  /*08c0*/  @!P1 IMAD.MOV.U32 R16, RZ, RZ, R8 ;  /* 0x000000ffff109224 */ /* 0x000fe400078e0008 */
[----:B------:R-:W-:Y:S01]  /*08d0*/  @!P1 IMAD.MOV.U32 R17, RZ, RZ, R9 ;  /* 0x000000ffff119224 */ /* 0x000fe200078e0009 */
[----:B------:R-:W-:Y:S06]  /*08e0*/  @!P2 BRA `(.L_x_5) ;  /* 0x00000000000ca947 */ /* 0x000fec0003800000 */
[----:B------:R-:W-:Y:S01]  /*08f0*/  UCGABAR_WAIT ;  /* 0x0000000000007dc7 */ /* 0x000fe20008000000 */
[----:B------:R-:W-:Y:S01]  /*0900*/  CCTL.IVALL ;  /* 0x00000000ff00798f */ /* 0x000fe20002000000 */
[----:B------:R-:W-:Y:S05]  /*0910*/  BRA `(.L_x_6) ;  /* 0x0000000000047947 */ /* 0x000fea0003800000 */
.L_x_5:
[----:B------:R-:W-:Y:S06]  /*0920*/  BAR.SYNC.DEFER_BLOCKING 0x0 ;  /* 0x0000000000007b1d */ /* 0x000fec0000010000 */
.L_x_6:
[----:B------:R-:W-:Y:S05]  /*0930*/  @!P3 BRA `(.L_x_7) ;  /* 0x000000980064b947 */ /* 0x000fea0003800000 */
[----:B------:R-:W-:-:S13]  /*0940*/  ISETP.GT.U32.AND P0, PT, R6, 0x1, PT ;  /* 0x000000010600780c */ /* 0x000fda0003f04070 */
[----:B0-----:R-:W-:Y:S05]  /*0950*/  @P0 EXIT ;  /* 0x000000000000094d */ /* 0x001fea0003800000 */
[----:B------:R-:W-:Y:S01]  /*0960*/  ULDC.64 UR4, c[0x0][0x650] ;  /* 0x0001940000047ab9 */ /* 0x000fe20000000a00 */
[----:B------:R-:W-:Y:S01]  /*0970*/  PRMT R0, RZ, 0x7610, R0 ;  /* 0x00007610ff007816 */ /* 0x000fe20000000000 */
[----:B------:R-:W-:Y:S01]  /*0980*/  IMAD.MOV.U32 R154, RZ, RZ, -0x1 ;  /* 0xffffffffff9a7424 */ /* 0x000fe200078e00ff */
[----:B------:R-:W-:Y:S01]  /*0990*/  ISETP.GE.U32.AND P0, PT, R16, UR4, PT ;  /* 0x0000000410007c0c */ /* 0x000fe2000bf06070 */
[----:B------:R-:W-:Y:S02]  /*09a0*/  IMAD.MOV.U32 R153, RZ, RZ, -0x1 ;  /* 0xffffffffff997424 */ /* 0x000fe400078e00ff */
[----:B------:R-:W-:Y:S01]  /*09b0*/  IMAD.MOV.U32 R23, RZ, RZ, -0x1 ;  /* 0xffffffffff177424 */ /* 0x000fe200078e00ff */
[----:B------:R-:W-:-:S13]  /*09c0*/  ISETP.GE.U32.AND.EX P0, PT, R17, UR5, PT, P0 ;  /* 0x0000000511007c0c */ /* 0x000fda000bf06100 */
[----:B------:R-:W-:Y:S05]  /*09d0*/  @P0 BRA `(.L_x_8) ;  /* 0x00000004002c0947 */ /* 0x000fea0003800000 */
[----:B------:R-:W0:Y:S01]  /*09e0*/  LDC.64 R20, c[0x0][0x628] ;  /* 0x00018a00ff147b82 */ /* 0x000e220000000a00 */
[----:B------:R-:W-:Y:S02]  /*09f0*/  IMAD.MOV.U32 R8, RZ, RZ, R16 ;  /* 0x000000ffff087224 */ /* 0x000fe400078e0010 */
[----:B------:R-:W-:-:S05]  /*0a00*/  IMAD.MOV.U32 R9, RZ, RZ, R17 ;  /* 0x000000ffff097224 */ /* 0x000fca00078e0011 */
[----:B------:R-:W1:Y:S08]  /*0a10*/  LDC R0, c[0x0][0x630] ;  /* 0x00018c00ff007b82 */ /* 0x000e700000000800 */
[----:B------:R-:W2:Y:S01]  /*0a20*/  LDC.64 R26, c[0x0][0x620] ;  /* 0x00018800ff1a7b82 */ /* 0x000ea20000000a00 */
[----:B0-----:R-:W-:-:S04]  /*0a30*/  ISETP.NE.U32.AND P0, PT, R20, RZ, PT ;  /* 0x000000ff1400720c */ /* 0x001fc80003f05070 */
[----:B------:R-:W-:-:S13]  /*0a40*/  ISETP.NE.AND.EX P0, PT, R21, RZ, PT, P0 ;  /* 0x000000ff1500720c */ /* 0x000fda0003f05300 */
[----:B-12---:R-:W-:Y:S05]  /*0a50*/  @!P0 BRA `(.L_x_9) ;  /* 0x0000000000288947 */ /* 0x006fea0003800000 */
[----:B------:R-:W0:Y:S02]  /*0a60*/  LDC R13, c[0x0][0x634] ;  /* 0x00018d00ff0d7b82 */ /* 0x000e240000000800 */
[----:B0-----:R-:W-:-:S05]  /*0a70*/  IADD3 R13, P0, R16, R13, RZ ;  /* 0x0000000d100d7210 */ /* 0x001fca0007f1e0ff */
[----:B------:R-:W-:-:S04]  /*0a80*/  IMAD.X R15, RZ, RZ, R17, P0 ;  /* 0x000000ffff0f7224 */ /* 0x000fc800000e0611 */
[----:B------:R-:W-:-:S04]  /*0a90*/  IMAD.WIDE.U32 R8, R15, R20, RZ ;  /* 0x000000140f087225 */ /* 0x000fc800078e00ff */
[----:B------:R-:W-:-:S04]  /*0aa0*/  IMAD.WIDE.U32 R10, P0, R13, R21, R8 ;  /* 0x000000150d0a7225 */ /* 0x000fc80007800008 */
[----:B------:R-:W-:-:S04]  /*0ab0*/  IMAD.WIDE.U32 R8, R13, R20, RZ ;  /* 0x000000140d087225 */ /* 0x000fc800078e00ff */
[----:B------:R-:W-:Y:S01]  /*0ac0*/  IMAD.X R13, RZ, RZ, RZ, P0 ;  /* 0x000000ffff0d7224 */ /* 0x000fe200000e06ff */
[----:B------:R-:W-:Y:S01]  /*0ad0*/  IADD3 RZ, P0, R9, R10, RZ ;  /* 0x0000000a09ff7210 */ /* 0x000fe20007f1e0ff */
[----:B------:R-:W-:-:S04]  /*0ae0*/  IMAD.MOV.U32 R12, RZ, RZ, R11 ;  /* 0x000000ffff0c7224 */ /* 0x000fc800078e000b */
[----:B------:R-:W-:-:S08]  /*0af0*/  IMAD.WIDE.U32.X R8, R15, R21, R12, P0 ;  /* 0x000000150f087225 */ /* 0x000fd000000e040c */
.L_x_9:
[----:B------:R-:W0:Y:S01]  /*0b00*/  LDC.64 R20, c[0x0][0x640] ;  /* 0x00019000ff147b82 */ /* 0x000e220000000a00 */
[--C-:B------:R-:W-:Y:S01]  /*0b10*/  SHF.R.U64 R28, R8, R0, R9.reuse ;  /* 0x00000000081c7219 */ /* 0x100fe20000001209 */
[----:B------:R-:W-:Y:S01]  /*0b20*/  IMAD R30, R7, R24, R4 ;  /* 0x00000018071e7224 */ /* 0x000fe200078e0204 */
[----:B------:R-:W-:Y:S01]  /*0b30*/  SHF.R.U32.HI R0, RZ, R0, R9 ;  /* 0x00000000ff007219 */ /* 0x000fe20000011609 */
[----:B------:R-:W-:Y:S01]  /*0b40*/  IMAD.MOV.U32 R23, RZ, RZ, 0x1 ;  /* 0x00000001ff177424 */ /* 0x000fe200078e00ff */
[----:B------:R-:W-:-:S03]  /*0b50*/  IADD3 R5, P0, RZ, -R28, RZ ;  /* 0x8000001cff057210 */ /* 0x000fc60007f1e0ff */
[----:B------:R-:W1:Y:S02]  /*0b60*/  LDC R6, c[0x0][0x618] ;  /* 0x00018600ff067b82 */ /* 0x000e640000000800 */
[----:B------:R-:W-:-:S04]  /*0b70*/  IMAD.X R9, RZ, RZ, ~R0, P0 ;  /* 0x000000ffff097224 */ /* 0x000fc800000e0e00 */
[-C--:B------:R-:W-:Y:S02]  /*0b80*/  IMAD R0, R9, R26.reuse, RZ ;  /* 0x0000001a09007224 */ /* 0x080fe400078e02ff */
[----:B------:R-:W2:Y:S01]  /*0b90*/  LDC R11, c[0x0][0x608] ;  /* 0x00018200ff0b7b82 */ /* 0x000ea20000000800 */
[----:B------:R-:W-:-:S04]  /*0ba0*/  IMAD.WIDE.U32 R8, R5, R26, R16 ;  /* 0x0000001a05087225 */ /* 0x000fc800078e0010 */
[----:B------:R-:W-:-:S03]  /*0bb0*/  IMAD R5, R5, R27, R0 ;  /* 0x0000001b05057224 */ /* 0x000fc600078e0200 */
[----:B------:R-:W3:Y:S01]  /*0bc0*/  LDC R12, c[0x0][0x658] ;  /* 0x00019600ff0c7b82 */ /* 0x000ee20000000800 */
[----:B0-----:R-:W-:Y:S01]  /*0bd0*/  ISETP.NE.U32.AND P0, PT, R20, RZ, PT ;  /* 0x000000ff1400720c */ /* 0x001fe20003f05070 */
[----:B------:R-:W-:Y:S02]  /*0be0*/  IMAD.IADD R5, R9, 0x1, R5 ;  /* 0x0000000109057824 */ /* 0x000fe400078e0205 */
[----:B------:R-:W-:Y:S01]  /*0bf0*/  IMAD.MOV.U32 R9, RZ, RZ, -0x1 ;  /* 0xffffffffff097424 */ /* 0x000fe200078e00ff */
[----:B------:R-:W-:-:S03]  /*0c00*/  ISETP.NE.AND.EX P0, PT, R21, RZ, PT, P0 ;  /* 0x000000ff1500720c */ /* 0x000fc60003f05300 */
[----:B------:R-:W0:Y:S01]  /*0c10*/  LDC R15, c[0x0][0x600] ;  /* 0x00018000ff0f7b82 */ /* 0x000e220000000800 */
[-CC-:B-1----:R-:W-:Y:S02]  /*0c20*/  SHF.R.U64 R13, R8, R6.reuse, R5.reuse ;  /* 0x00000006080d7219 */ /* 0x182fe40000001205 */
[----:B------:R-:W-:-:S05]  /*0c30*/  SHF.R.U32.HI R0, RZ, R6, R5 ;  /* 0x00000006ff007219 */ /* 0x000fca0000011605 */
[----:B------:R-:W1:Y:S01]  /*0c40*/  LDC R14, c[0x0][0x648] ;  /* 0x00019200ff0e7b82 */ /* 0x000e620000000800 */
[-CC-:B--2---:R-:W-:Y:S02]  /*0c50*/  SHF.R.U64 R27, R13, R11.reuse, R0.reuse ;  /* 0x0000000b0d1b7219 */ /* 0x184fe40000001200 */
[----:B------:R-:W-:-:S05]  /*0c60*/  SHF.R.U32.HI R5, RZ, R11, R0 ;  /* 0x0000000bff057219 */ /* 0x000fca0000011600 */
[----:B------:R-:W2:Y:S01]  /*0c70*/  LDC R26, c[0x0][0x638] ;  /* 0x00018e00ff1a7b82 */ /* 0x000ea20000000800 */
[-CC-:B---3--:R-:W-:Y:S02]  /*0c80*/  SHF.R.U64 R24, R27, R12.reuse, R5.reuse ;  /* 0x0000000c1b187219 */ /* 0x188fe40000001205 */
[-C--:B------:R-:W-:Y:S02]  /*0c90*/  SHF.L.U32 R0, R9, R12.reuse, RZ ;  /* 0x0000000c09007219 */ /* 0x080fe400000006ff */
[----:B------:R-:W-:Y:S01]  /*0ca0*/  SHF.R.U32.HI R5, RZ, R12, R5 ;  /* 0x0000000cff057219 */ /* 0x000fe20000011605 */
[----:B------:R-:W-:Y:S01]  /*0cb0*/  IMAD.MOV.U32 R4, RZ, RZ, R24 ;  /* 0x000000ffff047224 */ /* 0x000fe200078e0018 */
[----:B------:R-:W-:Y:S01]  /*0cc0*/  LOP3.LUT R10, RZ, R0, RZ, 0x33, !PT ;  /* 0x00000000ff0a7212 */ /* 0x000fe200078e33ff */
[----:B------:R-:W3:Y:S01]  /*0cd0*/  LDC R25, c[0x0][0x610] ;  /* 0x00018400ff197b82 */ /* 0x000ee20000000800 */
[----:B------:R-:W-:Y:S05]  /*0ce0*/  @!P0 BRA `(.L_x_10) ;  /* 0x0000000000288947 */ /* 0x000fea0003800000 */
[----:B------:R-:W4:Y:S02]  /*0cf0*/  LDC R9, c[0x0][0x64c] ;  /* 0x00019300ff097b82 */ /* 0x000f240000000800 */
[----:B----4-:R-:W-:-:S05]  /*0d00*/  IADD3 R9, P0, R24, R9, RZ ;  /* 0x0000000918097210 */ /* 0x010fca0007f1e0ff */
        /* <DEDUP_REMOVED lines=8> */
.L_x_10:
[----:B-1----:R-:W-:Y:S01]  /*0d90*/  SHF.R.U64 R4, R4, R14, R5 ;  /* 0x0000000e04047219 */ /* 0x002fe20000001205 */
[----:B0-----:R-:W-:Y:S01]  /*0da0*/  VIADD R6, R15, 0xffffffff ;  /* 0xffffffff0f067836 */ /* 0x001fe20000000000 */
[----:B------:R-:W-:Y:S01]  /*0db0*/  SHF.L.U32 R0, R23, R12, RZ ;  /* 0x0000000c17007219 */ /* 0x000fe200000006ff */
[----:B------:R-:W-:Y:S01]  /*0dc0*/  IMAD.MOV.U32 R23, RZ, RZ, R28 ;  /* 0x000000ffff177224 */ /* 0x000fe200078e001c */
[----:B------:R-:W-:Y:S01]  /*0dd0*/  LOP3.LUT R5, R27, R10, RZ, 0xc0, !PT ;  /* 0x0000000a1b057212 */ /* 0x000fe200078ec0ff */
[----:B------:R-:W-:Y:S01]  /*0de0*/  IMAD.MOV R7, RZ, RZ, -R4 ;  /* 0x000000ffff077224 */ /* 0x000fe200078e0a04 */
[----:B------:R-:W-:Y:S02]  /*0df0*/  SEL R3, R3, R30, !P1 ;  /* 0x0000001e03037207 */ /* 0x000fe40004800000 */
[----:B------:R-:W-:Y:S01]  /*0e00*/  LOP3.LUT R6, R13, R6, RZ, 0xc0, !PT ;  /* 0x000000060d067212 */ /* 0x000fe200078ec0ff */
[----:B------:R-:W-:Y:S02]  /*0e10*/  IMAD R4, R0, R4, R5 ;  /* 0x0000000400047224 */ /* 0x000fe400078e0205 */
[----:B--2---:R-:W-:-:S02]  /*0e20*/  IMAD R0, R7, R26, R24 ;  /* 0x0000001a07007224 */ /* 0x004fc400078e0218 */
[----:B---3--:R-:W-:Y:S02]  /*0e30*/  IMAD R3, R4, R25, R3 ;  /* 0x0000001904037224 */ /* 0x008fe400078e0203 */
[----:B------:R-:W-:Y:S02]  /*0e40*/  IMAD R154, R0, R15, R6 ;  /* 0x0000000f009a7224 */ /* 0x000fe400078e0206 */
[----:B------:R-:W-:-:S03]  /*0e50*/  IMAD.MOV.U32 R4, RZ, RZ, 0x1 ;  /* 0x00000001ff047424 */ /* 0x000fc600078e00ff */
[----:B------:R-:W-:Y:S02]  /*0e60*/  SEL R153, R154, R3, !P1 ;  /* 0x000000039a997207 */ /* 0x000fe40004800000 */
[----:B------:R-:W-:Y:S02]  /*0e70*/  PRMT R0, R4, 0x7610, R0 ;  /* 0x0000761004007816 */ /* 0x000fe40000000000 */
[----:B------:R-:W-:-:S07]  /*0e80*/  SEL R154, R3, R154, !P1 ;  /* 0x0000009a039a7207 */ /* 0x000fce0004800000 */
.L_x_8:
[----:B------:R-:W-:-:S08]  /*0e90*/  NOP ;  /* 0x0000000000007918 */ /* 0x000fd00000000000 */
[----:B------:R-:W0:Y:S02]  /*0ea0*/  USETMAXREG.TRY_ALLOC.CTAPOOL UP0, 0xe8 ;  /* 0x000000e8000079c8 */ /* 0x000e240008000600 */
[----:B0-----:R-:W-:-:S13]  /*0eb0*/  PLOP3.LUT P0, PT, PT, PT, UP0, 0x80, 0x0 ;  /* 0x000000000000781c */ /* 0x001fda0003f0f008 */
[----:B------:R-:W-:Y:S05]  /*0ec0*/  @!P0 BRA `(.L_x_8) ;  /* 0xfffffffc00f08947 */ /* 0x000fea000383ffff */
[----:B------:R-:W-:Y:S01]  /*0ed0*/  ULDC.64 UR4, c[0x0][0x598] ;  /* 0x0001660000047ab9 */ /* 0x000fe20000000a00 */
[----:B------:R-:W-:Y:S01]  /*0ee0*/  ULDC.64 UR36, c[0x0][0x208] ;  /* 0x0000820000247ab9 */ /* 0x000fe20000000a00 */
[----:B------:R-:W-:-:S04]  /*0ef0*/  ISETP.NE.U32.AND P0, PT, RZ, UR4, PT ;  /* 0x00000004ff007c0c */ /* 0x000fc8000bf05070 */
[----:B------:R-:W-:-:S13]  /*0f00*/  ISETP.NE.AND.EX P0, PT, RZ, UR5, PT, P0 ;  /* 0x00000005ff007c0c */ /* 0x000fda000bf05300 */
[----:B------:R-:W-:Y:S05]  /*0f10*/  @!P0 BRA `(.L_x_11) ;  /* 0x00000000001c8947 */ /* 0x000fea0003800000 */
[----:B------:R-:W0:Y:S02]  /*0f20*/  LDC.64 R4, c[0x0][0x598] ;  /* 0x00016600ff047b82 */ /* 0x000e240000000a00 */
[----:B0-----:R-:W2:Y:S02]  /*0f30*/  LDG.E.64 R4, desc[UR36][R4.64] ;  /* 0x0000002404047981 */ /* 0x001ea4000c1e1b00 */
[----:B--2---:R-:W-:-:S04]  /*0f40*/  ISETP.NE.U32.AND P0, PT, R4, RZ, PT ;  /* 0x000000ff0400720c */ /* 0x004fc80003f05070 */
[----:B------:R-:W-:-:S13]  /*0f50*/  ISETP.NE.AND.EX P0, PT, R5, RZ, PT, P0 ;  /* 0x000000ff0500720c */ /* 0x000fda0003f05300 */
[----:B------:R-:W-:Y:S05]  /*0f60*/  @!P0 BRA `(.L_x_11) ;  /* 0x0000000000088947 */ /* 0x000fea0003800000 */
[----:B------:R0:W5:Y:S01]  /*0f70*/  LD.E R155, desc[UR36][R4.64] ;  /* 0x00000024049b7980 */ /* 0x000162000c101900 */
[----:B------:R-:W-:Y:S05]  /*0f80*/  BRA `(.L_x_12) ;  /* 0x0000000000247947 */ /* 0x000fea0003800000 */
.L_x_11:
[----:B------:R-:W-:Y:S02]  /*0f90*/  ULDC.64 UR4, c[0x0][0x588] ;  /* 0x0001620000047ab9 */ /* 0x000fe40000000a00 */
[----:B------:R-:W-:-:S04]  /*0fa0*/  ISETP.NE.U32.AND P0, PT, RZ, UR4, PT ;  /* 0x00000004ff007c0c */ /* 0x000fc8000bf05070 */
[----:B------:R-:W-:-:S13]  /*0fb0*/  ISETP.NE.AND.EX P0, PT, RZ, UR5, PT, P0 ;  /* 0x00000005ff007c0c */ /* 0x000fda000bf05300 */
[----:B------:R-:W-:Y:S05]  /*0fc0*/  @!P0 BRA `(.L_x_13) ;  /* 0x00000000000c8947 */ /* 0x000fea0003800000 */
[----:B------:R-:W0:Y:S02]  /*0fd0*/  LDC.64 R4, c[0x0][0x588] ;  /* 0x00016200ff047b82 */ /* 0x000e240000000a00 */
[----:B0-----:R1:W5:Y:S01]  /*0fe0*/  LDG.E R155, desc[UR36][R4.64] ;  /* 0x00000024049b7981 */ /* 0x001362000c1e1900 */
[----:B------:R-:W-:Y:S05]  /*0ff0*/  BRA `(.L_x_12) ;  /* 0x0000000000087947 */ /* 0x000fea0003800000 */
.L_x_13:
[----:B------:R-:W-:Y:S02]  /*1000*/  ULDC UR4, c[0x0][0x580] ;  /* 0x0001600000047ab9 */ /* 0x000fe40000000800 */
[----:B------:R-:W-:-:S07]  /*1010*/  IMAD.U32 R155, RZ, RZ, UR4 ;  /* 0x00000004ff9b7e24 */ /* 0x000fce000f8e00ff */
.L_x_12:
[----:B------:R-:W-:Y:S02]  /*1020*/  ULDC.64 UR4, c[0x0][0x5a0] ;  /* 0x0001680000047ab9 */ /* 0x000fe40000000a00 */
[----:B------:R-:W-:-:S04]  /*1030*/  ISETP.NE.U32.AND P0, PT, RZ, UR4, PT ;  /* 0x00000004ff007c0c */ /* 0x000fc8000bf05070 */
[----:B------:R-:W-:-:S13]  /*1040*/  ISETP.NE.AND.EX P0, PT, RZ, UR5, PT, P0 ;  /* 0x00000005ff007c0c */ /* 0x000fda000bf05300 */
[----:B------:R-:W-:Y:S05]  /*1050*/  @!P0 BRA `(.L_x_14) ;  /* 0x00000000001c8947 */ /* 0x000fea0003800000 */
[----:B01----:R-:W0:Y:S02]  /*1060*/  LDC.64 R4, c[0x0][0x5a0] ;  /* 0x00016800ff047b82 */ /* 0x003e240000000a00 */
[----:B0-----:R-:W2:Y:S02]  /*1070*/  LDG.E.64 R4, desc[UR36][R4.64] ;  /* 0x0000002404047981 */ /* 0x001ea4000c1e1b00 */
[----:B--2---:R-:W-:-:S04]  /*1080*/  ISETP.NE.U32.AND P0, PT, R4, RZ, PT ;  /* 0x000000ff0400720c */ /* 0x004fc80003f05070 */
[----:B------:R-:W-:-:S13]  /*1090*/  ISETP.NE.AND.EX P0, PT, R5, RZ, PT, P0 ;  /* 0x000000ff0500720c */ /* 0x000fda0003f05300 */
[----:B------:R-:W-:Y:S05]  /*10a0*/  @!P0 BRA `(.L_x_14) ;  /* 0x0000000000088947 */ /* 0x000fea0003800000 */
[----:B------:R0:W5:Y:S01]  /*10b0*/  LD.E R156, desc[UR36][R4.64] ;  /* 0x00000024049c7980 */ /* 0x000162000c101900 */
[----:B------:R-:W-:Y:S05]  /*10c0*/  BRA `(.L_x_15) ;  /* 0x0000000000247947 */ /* 0x000fea0003800000 */
.L_x_14:
[----:B------:R-:W-:Y:S02]  /*10d0*/  ULDC.64 UR4, c[0x0][0x590] ;  /* 0x0001640000047ab9 */ /* 0x000fe40000000a00 */
[----:B------:R-:W-:-:S04]  /*10e0*/  ISETP.NE.U32.AND P0, PT, RZ, UR4, PT ;  /* 0x00000004ff007c0c */ /* 0x000fc8000bf05070 */
[----:B------:R-:W-:-:S13]  /*10f0*/  ISETP.NE.AND.EX P0, PT, RZ, UR5, PT, P0 ;  /* 0x00000005ff007c0c */ /* 0x000fda000bf05300 */
[----:B------:R-:W-:Y:S05]  /*1100*/  @!P0 BRA `(.L_x_16) ;  /* 0x00000000000c8947 */ /* 0x000fea0003800000 */
[----:B------:R-:W2:Y:S02]  /*1110*/  LDC.64 R156, c[0x0][0x590] ;  /* 0x00016400ff9c7b82 */ /* 0x000ea40000000a00 */
[----:B--2---:R2:W5:Y:S01]  /*1120*/  LDG.E R156, desc[UR36][R156.64] ;  /* 0x000000249c9c7981 */ /* 0x004562000c1e1900 */
[----:B------:R-:W-:Y:S05]  /*1130*/  BRA `(.L_x_15) ;  /* 0x0000000000087947 */ /* 0x000fea0003800000 */
.L_x_16:
[----:B------:R-:W-:Y:S02]  /*1140*/  ULDC UR4, c[0x0][0x584] ;  /* 0x0001610000047ab9 */ /* 0x000fe40000000800 */
[----:B------:R-:W-:-:S07]  /*1150*/  IMAD.U32 R156, RZ, RZ, UR4 ;  /* 0x00000004ff9c7e24 */ /* 0x000fce000f8e00ff */
.L_x_15:
[----:B------:R-:W-:-:S13]  /*1160*/  LOP3.LUT P0, RZ, R0, 0xff, RZ, 0xc0, !PT ;  /* 0x000000ff00ff7812 */ /* 0x000fda000780c0ff */
[----:B------:R-:W-:Y:S05]  /*1170*/  @!P0 EXIT ;  /* 0x000000000000894d */ /* 0x000fea0003800000 */
[----:B------:R-:W-:Y:S01]  /*1180*/  ULDC UR4, c[0x0][0x28c] ;  /* 0x0000a30000047ab9 */ /* 0x000fe20000000800 */
[----:B--2---:R-:W-:Y:S01]  /*1190*/  LOP3.LUT R157, R19, 0x1, RZ, 0xfc, !PT ;  /* 0x00000001139d7812 */ /* 0x004fe200078efcff */
[----:B------:R-:W-:Y:S01]  /*11a0*/  UIADD3 UR4, UR4, 0x3f, URZ ;  /* 0x0000003f04047890 */ /* 0x000fe2000fffe03f */
[----:B------:R-:W-:Y:S01]  /*11b0*/  UMOV UR38, URZ ;  /* 0x0000003f00267c82 */ /* 0x000fe20008000000 */
[----:B------:R-:W-:Y:S02]  /*11c0*/  UMOV UR39, URZ ;  /* 0x0000003f00277c82 */ /* 0x000fe40008000000 */
[----:B------:R-:W-:-:S04]  /*11d0*/  USHF.R.S32.HI UR5, URZ, 0x1f, UR4 ;  /* 0x0000001f3f057899 */ /* 0x000fc80008011404 */
[----:B------:R-:W-:-:S04]  /*11e0*/  ULEA.HI UR5, UR5, UR4, URZ, 0x6 ;  /* 0x0000000405057291 */ /* 0x000fc8000f8f303f */
[----:B------:R-:W-:-:S12]  /*11f0*/  USHF.R.S32.HI UR40, URZ, 0x6, UR5 ;  /* 0x000000063f287899 */ /* 0x000fd80008011405 */
.L_x_290:
[----:B------:R-:W-:Y:S01]  /*1200*/  LOP3.LUT R0, R18, 0x80, RZ, 0xc0, !PT ;  /* 0x0000008012007812 */ /* 0x000fe200078ec0ff */
[----:B--2---:R-:W2:Y:S01]  /*1210*/  S2UR UR7, SR_CgaCtaId ;  /* 0x00000000000779c3 */ /* 0x004ea20000008800 */
[----:B------:R-:W-:Y:S02]  /*1220*/  UMOV UR6, 0x400 ;  /* 0x0000040000067882 */ /* 0x000fe40000000000 */
[----:B------:R-:W-:-:S06]  /*1230*/  SHF.R.U32.HI R0, RZ, 0x7, R0 ;  /* 0x00000007ff007819 */ /* 0x000fcc0000011600 */
[----:B---3--:R-:W3:Y:S01]  /*1240*/  SHFL.IDX PT, R0, R0, RZ, 0x1f ;  /* 0x00001fff00007589 */ /* 0x008ee200000e0000 */
[----:B--2---:R-:W-:Y:S01]  /*1250*/  ULEA UR6, UR7, UR6, 0x18 ;  /* 0x0000000607067291 */ /* 0x004fe2000f8ec03f */
[----:B---3--:R-:W-:-:S13]  /*1260*/  R2UR UR4, R0 ;  /* 0x00000000000472ca */ /* 0x008fda00000e0000 */
[----:B------:R-:W-:-:S04]  /*1270*/  ULEA.HI UR5, UR4, UR4, URZ, 0x1 ;  /* 0x0000000404057291 */ /* 0x000fc8000f8f083f */
[----:B------:R-:W-:-:S04]  /*1280*/  ULOP3.LUT UR5, UR5, 0x7fffe, URZ, 0xc0, !UPT ;  /* 0x0007fffe05057892 */ /* 0x000fc8000f8ec03f */
[----:B------:R-:W-:-:S03]  /*1290*/  UIADD3 UR5, UR4, -UR5, URZ ;  /* 0x8000000504057290 */ /* 0x000fc6000fffe03f */
[----:B------:R-:W-:Y:S01]  /*12a0*/  ULDC UR4, c[0x0][0x28c] ;  /* 0x0000a30000047ab9 */ /* 0x000fe20000000800 */
[----:B------:R-:W-:Y:S01]  /*12b0*/  ULEA UR5, UR5, UR6, 0xd ;  /* 0x0000000605057291 */ /* 0x000fe2000f8e683f */
[----:B------:R-:W-:-:S03]  /*12c0*/  ISETP.LT.AND P0, PT, RZ, UR4, PT ;  /* 0x00000004ff007c0c */ /* 0x000fc6000bf01270 */
[----:B------:R-:W-:-:S04]  /*12d0*/  UIADD3 UR5, UR5, 0x100, URZ ;  /* 0x0000010005057890 */ /* 0x000fc8000fffe03f */
[----:B------:R-:W-:-:S04]  /*12e0*/  USHF.R.U32.HI UR5, URZ, 0x4, UR5 ;  /* 0x000000043f057899 */ /* 0x000fc80008011605 */
[----:B------:R-:W-:Y:S02]  /*12f0*/  ULOP3.LUT UR41, UR5, 0x3fff, URZ, 0xc0, !UPT ;  /* 0x00003fff05297892 */ /* 0x000fe4000f8ec03f */
[----:B-1--45:R-:W-:Y:S10]  /*1300*/  @P0 BRA `(.L_x_17) ;  /* 0x0000000000400947 */ /* 0x032ff40003800000 */
[----:B------:R-:W-:Y:S01]  /*1310*/  MOV R0, 0x0 ;  /* 0x0000000000007802 */ /* 0x000fe20000000f00 */
[----:B------:R-:W-:Y:S01]  /*1320*/  ULDC.64 UR4, c[0x4][0x68] ;  /* 0x01001a0000047ab9 */ /* 0x000fe20000000a00 */
[----:B------:R-:W-:Y:S01]  /*1330*/  ULDC.64 UR6, c[0x4][0x8] ;  /* 0x0100020000067ab9 */ /* 0x000fe20000000a00 */
[----:B01----:R-:W-:Y:S01]  /*1340*/  IMAD.U32 R4, RZ, RZ, UR4 ;  /* 0x00000004ff047e24 */ /* 0x003fe2000f8e00ff */
[----:B------:R0:W1:Y:S01]  /*1350*/  LDC.64 R14, c[0x4][R0] ;  /* 0x01000000000e7b82 */ /* 0x0000620000000a00 */
[----:B------:R-:W-:Y:S01]  /*1360*/  IMAD.U32 R5, RZ, RZ, UR5 ;  /* 0x00000005ff057e24 */ /* 0x000fe2000f8e00ff */
[----:B------:R-:W-:Y:S01]  /*1370*/  ULDC.64 UR4, c[0x4][0x70] ;  /* 0x01001c0000047ab9 */ /* 0x000fe20000000a00 */
[----:B------:R-:W-:Y:S02]  /*1380*/  IMAD.U32 R10, RZ, RZ, UR6 ;  /* 0x00000006ff0a7e24 */ /* 0x000fe4000f8e00ff */
[----:B------:R-:W-:Y:S02]  /*1390*/  IMAD.U32 R6, RZ, RZ, UR4 ;  /* 0x00000004ff067e24 */ /* 0x000fe4000f8e00ff */
[----:B------:R-:W-:-:S02]  /*13a0*/  IMAD.U32 R7, RZ, RZ, UR5 ;  /* 0x00000005ff077e24 */ /* 0x000fc4000f8e00ff */
[----:B------:R-:W-:Y:S02]  /*13b0*/  IMAD.U32 R11, RZ, RZ, UR7 ;  /* 0x00000007ff0b7e24 */ /* 0x000fe4000f8e00ff */
[----:B------:R-:W-:Y:S02]  /*13c0*/  IMAD.MOV.U32 R8, RZ, RZ, 0x1e1 ;  /* 0x000001e1ff087424 */ /* 0x000fe400078e00ff */
[----:B------:R-:W-:Y:S02]  /*13d0*/  IMAD.MOV.U32 R12, RZ, RZ, 0x1 ;  /* 0x00000001ff0c7424 */ /* 0x000fe400078e00ff */
[----:B0-----:R-:W-:-:S07]  /*13e0*/  IMAD.MOV.U32 R13, RZ, RZ, RZ ;  /* 0x000000ffff0d7224 */ /* 0x001fce00078e00ff */
[----:B------:R-:W-:-:S07]  /*13f0*/  LEPC R20, `(.L_x_17) ;  /* 0x000000001014794e */ /* 0x000fce0000000000 */
[----:B-1---5:R-:W-:Y:S05]  /*1400*/  CALL.ABS.NOINC R14 ;  /* 0x000000000e007343 */ /* 0x022fea0003c00000 */
.L_x_17:
[----:B------:R-:W-:-:S13]  /*1410*/  ISETP.NE.AND P0, PT, R157, 0x3, PT ;  /* 0x000000039d00780c */ /* 0x000fda0003f05270 */
[----:B------:R-:W-:Y:S05]  /*1420*/  @!P0 BRA `(.L_x_18) ;  /* 0x0000000000048947 */ /* 0x000fea0003800000 */
[----:B------:R-:W-:Y:S01]  /*1430*/  BPT.TRAP 0x1 ;  /* 0x000000040000795c */ /* 0x000fe20000300000 */
.L_x_18:
[----:B------:R-:W2:Y:S01]  /*1440*/  S2UR UR5, SR_CgaCtaId ;  /* 0x00000000000579c3 */ /* 0x000ea20000008800 */
[----:B------:R-:W-:Y:S01]  /*1450*/  UMOV UR4, 0x400 ;  /* 0x0000040000047882 */ /* 0x000fe20000000000 */
[----:B------:R-:W-:Y:S02]  /*1460*/  IMAD.U32 R0, RZ, RZ, UR38 ;  /* 0x00000026ff007e24 */ /* 0x000fe4000f8e00ff */
[----:B------:R-:W-:-:S03]  /*1470*/  IMAD.U32 R3, RZ, RZ, UR39 ;  /* 0x00000027ff037e24 */ /* 0x000fc6000f8e00ff */
[----:B------:R-:W-:Y:S01]  /*1480*/  SHF.L.U32 R0, R0, 0x1f, RZ ;  /* 0x0000001f00007819 */ /* 0x000fe200000006ff */
[----:B--2---:R-:W-:-:S06]  /*1490*/  ULEA UR4, UR5, UR4, 0x18 ;  /* 0x0000000405047291 */ /* 0x004fcc000f8ec03f */
[----:B------:R-:W-:-:S04]  /*14a0*/  IMAD.U32 R6, RZ, RZ, UR4 ;  /* 0x00000004ff067e24 */ /* 0x000fc8000f8e00ff */
[----:B------:R-:W-:-:S04]  /*14b0*/  IMAD R3, R3, 0x8, R6 ;  /* 0x0000000803037824 */ /* 0x000fc800078e0206 */
[----:B------:R2:W3:Y:S01]  /*14c0*/  SYNCS.PHASECHK.TRANS64.TRYWAIT P1, [R3+URZ], R0 ;  /* 0x00000000030075a7 */ /* 0x0004e2000802017f */
[----:B------:R-:W-:Y:S05]  /*14d0*/  @!P0 BRA `(.L_x_19) ;  /* 0x0000000000048947 */ /* 0x000fea0003800000 */
[----:B------:R-:W-:Y:S01]  /*14e0*/  BPT.TRAP 0x1 ;  /* 0x000000040000795c */ /* 0x000fe20000300000 */
.L_x_19:
[----:B---3--:R-:W-:Y:S05]  /*14f0*/  @P1 BRA `(.L_x_20) ;  /* 0x0000000000081947 */ /* 0x008fea0003800000 */
[----:B------:R-:W3:Y:S02]  /*1500*/  SYNCS.PHASECHK.TRANS64.TRYWAIT P1, [R3+URZ], R0 ;  /* 0x00000000030075a7 */ /* 0x000ee4000802017f */
[----:B---3--:R-:W-:Y:S05]  /*1510*/  @!P1 BRA `(.L_x_21) ;  /* 0x000000a000d89947 */ /* 0x008fea0003800000 */
.L_x_20:
[----:B------:R-:W-:-:S04]  /*1520*/  UISETP.LT.AND UP0, UPT, UR40, 0x1, UPT ;  /* 0x000000012800788c */ /* 0x000fc8000bf01270 */
[----:B------:R-:W-:-:S06]  /*1530*/  USEL UR4, UR40, 0x1, UP0 ;  /* 0x0000000128047887 */ /* 0x000fcc0008000000 */
[----:B--23--:R-:W-:Y:S01]  /*1540*/  IMAD.U32 R0, RZ, RZ, UR4 ;  /* 0x00000004ff007e24 */ /* 0x00cfe2000f8e00ff */
[----:B------:R-:W-:Y:S05]  /*1550*/  WARPSYNC.ALL ;  /* 0x0000000000007948 */ /* 0x000fea0003800000 */
[----:B------:R-:W-:-:S04]  /*1560*/  IADD3 R0, -R0, UR40, RZ ;  /* 0x0000002800007c10 */ /* 0x000fc8000fffe1ff */
[----:B------:R-:W-:Y:S02]  /*1570*/  ISETP.GE.AND P1, PT, R0, 0x1, PT ;  /* 0x000000010000780c */ /* 0x000fe40003f26270 */
[----:B------:R-:W-:Y:S01]  /*1580*/  R2UR UR4, R6 ;  /* 0x00000000060472ca */ /* 0x000fe200000e0000 */
[----:B------:R-:W-:Y:S01]  /*1590*/  WARPGROUP.ARRIVE ;  /* 0x00000000000079c5 */ /* 0x000fe20000000000 */
[----:B------:R-:W-:Y:S01]  /*15a0*/  UMOV UR9, 0x40000040 ;  /* 0x4000004000097882 */ /* 0x000fe20000000000 */
[----:B------:R-:W-:-:S10]  /*15b0*/  UMOV UR11, 0x40000040 ;  /* 0x40000040000b7882 */ /* 0x000fd40000000000 */
[----:B------:R-:W-:-:S04]  /*15c0*/  UIADD3 UR4, UR4, 0x10100, URZ ;  /* 0x0001010004047890 */ /* 0x000fc8000fffe03f */
[----:B------:R-:W-:-:S04]  /*15d0*/  USHF.R.U32.HI UR4, URZ, 0x4, UR4 ;  /* 0x000000043f047899 */ /* 0x000fc80008011604 */
[----:B------:R-:W-:Y:S02]  /*15e0*/  ULOP3.LUT UR5, UR4, 0x3fff, URZ, 0xc0, !UPT ;  /* 0x00003fff04057892 */ /* 0x000fe4000f8ec03f */
[----:B------:R-:W-:Y:S02]  /*15f0*/  ULOP3.LUT UR4, UR41, 0x10000, URZ, 0xfc, !UPT ;  /* 0x0001000029047892 */ /* 0x000fe4000f8efc3f */
[----:B------:R-:W-:Y:S02]  /*1600*/  ULOP3.LUT UR5, UR5, 0x10000, URZ, 0xfc, !UPT ;  /* 0x0001000005057892 */ /* 0x000fe4000f8efc3f */
[----:B------:R-:W-:Y:S02]  /*1610*/  ULEA UR6, UR39, UR4, 0xa ;  /* 0x0000000427067291 */ /* 0x000fe4000f8e503f */
[----:B------:R-:W-:-:S05]  /*1620*/  ULEA UR7, UR39, UR5, 0xb ;  /* 0x0000000527077291 */ /* 0x000fca000f8e583f */
[----:B------:R-:W-:Y:S02]  /*1630*/  UMOV UR8, UR6 ;  /* 0x0000000600087c82 */ /* 0x000fe40008000000 */
[----:B------:R-:W-:Y:S02]  /*1640*/  UMOV UR10, UR7 ;  /* 0x00000007000a7c82 */ /* 0x000fe40008000000 */
[----:B------:R-:W-:Y:S01]  /*1650*/  HGMMA.64x256x16.F32.BF16 R24, gdesc[UR8], RZ, !UPT, gsb0 ;  /* 0x03e00000081879f0 */ /* 0x000fe2000c0018ff */
[----:B------:R-:W-:Y:S02]  /*1660*/  UIADD3 UR8, UR6, 0x2, URZ ;  /* 0x0000000206087890 */ /* 0x000fe4000fffe03f */
[----:B------:R-:W-:Y:S01]  /*1670*/  UIADD3 UR10, UR7, 0x2, URZ ;  /* 0x00000002070a7890 */ /* 0x000fe2000fffe03f */
[----:B------:R-:W-:Y:S01]  /*1680*/  UMOV UR9, 0x40000040 ;  /* 0x4000004000097882 */ /* 0x000fe20000000000 */
[----:B------:R-:W-:Y:S01]  /*1690*/  UMOV UR11, 0x40000040 ;  /* 0x40000040000b7882 */ /* 0x000fe20000000000 */
[----:B------:R-:W-:-:S02]  /*16a0*/  WARPGROUP.DEPBAR.LE gsb0, 0x0 ;  /* 0x00008000000079c5 */ /* 0x000fc40000010000 */
[----:B------:R-:W-:-:S15]  /*16b0*/  WARPGROUP.ARRIVE ;  /* 0x00000000000079c5 */ /* 0x000fde0000000000 */
[----:B------:R-:W-:-:S05]  /*16c0*/  NOP ;  /* 0x0000000000007918 */ /* 0x000fca0000000000 */
[----:B------:R-:W-:Y:S01]  /*16d0*/  HGMMA.64x256x16.F32.BF16 R24, gdesc[UR8], R24, gsb0 ;  /* 0x03e00000081879f0 */ /* 0x000fe20008001818 */
[----:B------:R-:W-:Y:S02]  /*16e0*/  UIADD3 UR8, UR6, 0x4, URZ ;  /* 0x0000000406087890 */ /* 0x000fe4000fffe03f */
[----:B------:R-:W-:Y:S01]  /*16f0*/  UIADD3 UR10, UR7, 0x4, URZ ;  /* 0x00000004070a7890 */ /* 0x000fe2000fffe03f */
[----:B------:R-:W-:Y:S01]  /*1700*/  UMOV UR9, 0x40000040 ;  /* 0x4000004000097882 */ /* 0x000fe20000000000 */
[----:B------:R-:W-:Y:S01]  /*1710*/  UMOV UR11, 0x40000040 ;  /* 0x40000040000b7882 */ /* 0x000fe20000000000 */
[----:B------:R-:W-:Y:S02]  /*1720*/  WARPGROUP.DEPBAR.LE gsb0, 0x0 ;  /* 0x00008000000079c5 */ /* 0x000fe40000010000 */
        /* <DEDUP_REMOVED lines=10> */
[----:B------:R-:W-:Y:S03]  /*17d0*/  HGMMA.64x256x16.F32.BF16 R24, gdesc[UR8], R24, gsb0 ;  /* 0x03e00000081879f0 */ /* 0x000fe60008001818 */
[----:B------:R-:W-:Y:S02]  /*17e0*/  WARPGROUP.DEPBAR.LE gsb0, 0x0 ;  /* 0x00008000000079c5 */ /* 0x000fe40000010000 */
[----:B------:R-:W-:Y:S05]  /*17f0*/  @!P1 BRA `(.L_x_22) ;  /* 0x0000000400309947 */ /* 0x000fea0003800000 */
[----:B------:R-:W-:Y:S02]  /*1800*/  UIADD3 UR6, UR39, 0x1, URZ ;  /* 0x0000000127067890 */ /* 0x000fe4000fffe03f */
[----:B------:R-:W-:Y:S02]  /*1810*/  IMAD.U32 R3, RZ, RZ, UR39 ;  /* 0x00000027ff037e24 */ /* 0x000fe4000f8e00ff */
[----:B------:R-:W-:-:S04]  /*1820*/  UISETP.NE.AND UP0, UPT, UR6, 0x4, UPT ;  /* 0x000000040600788c */ /* 0x000fc8000bf05270 */
[----:B------:R-:W-:Y:S02]  /*1830*/  USEL UR7, URZ, 0x1, UP0 ;  /* 0x000000013f077887 */ /* 0x000fe40008000000 */
[----:B------:R-:W-:Y:S02]  /*1840*/  USEL UR6, UR6, URZ, UP0 ;  /* 0x0000003f06067287 */ /* 0x000fe40008000000 */
[----:B------:R-:W-:-:S06]  /*1850*/  ULOP3.LUT UR7, UR38, UR7, URZ, 0x3c, !UPT ;  /* 0x0000000726077292 */ /* 0x000fcc000f8e3c3f */
[----:B------:R-:W-:-:S07]  /*1860*/  IMAD.U32 R7, RZ, RZ, UR7 ;  /* 0x00000007ff077e24 */ /* 0x000fce000f8e00ff */
.L_x_29:
[----:B------:R-:W-:Y:S05]  /*1870*/  @!P0 BRA `(.L_x_23) ;  /* 0x0000000000048947 */ /* 0x000fea0003800000 */
[----:B------:R-:W-:Y:S01]  /*1880*/  BPT.TRAP 0x1 ;  /* 0x000000040000795c */ /* 0x000fe20000300000 */
.L_x_23:
[----:B------:R-:W2:Y:S01]  /*1890*/  S2UR UR8, SR_CgaCtaId ;  /* 0x00000000000879c3 */ /* 0x000ea20000008800 */
[----:B------:R-:W-:Y:S01]  /*18a0*/  UMOV UR7, 0x400 ;  /* 0x0000040000077882 */ /* 0x000fe20000000000 */
[----:B01----:R-:W-:Y:S01]  /*18b0*/  IMAD.U32 R5, RZ, RZ, UR6 ;  /* 0x00000006ff057e24 */ /* 0x003fe2000f8e00ff */
[----:B------:R-:W-:Y:S01]  /*18c0*/  SHF.L.U32 R4, R7, 0x1f, RZ ;  /* 0x0000001f07047819 */ /* 0x000fe200000006ff */
[----:B--2---:R-:W-:-:S06]  /*18d0*/  ULEA UR7, UR8, UR7, 0x18 ;  /* 0x0000000708077291 */ /* 0x004fcc000f8ec03f */
[----:B------:R-:W-:-:S04]  /*18e0*/  IMAD.U32 R6, RZ, RZ, UR7 ;  /* 0x00000007ff067e24 */ /* 0x000fc8000f8e00ff */
[----:B------:R-:W-:-:S04]  /*18f0*/  IMAD R5, R5, 0x8, R6 ;  /* 0x0000000805057824 */ /* 0x000fc800078e0206 */
[----:B------:R0:W1:Y:S01]  /*1900*/  SYNCS.PHASECHK.TRANS64.TRYWAIT P1, [R5+URZ], R4 ;  /* 0x00000004050075a7 */ /* 0x000062000802017f */
[----:B------:R-:W-:Y:S05]  /*1910*/  @!P0 BRA `(.L_x_24) ;  /* 0x0000000000048947 */ /* 0x000fea0003800000 */
[----:B------:R-:W-:Y:S01]  /*1920*/  BPT.TRAP 0x1 ;  /* 0x000000040000795c */ /* 0x000fe20000300000 */
.L_x_24:
[----:B-1----:R-:W-:Y:S05]  /*1930*/  @P1 BRA `(.L_x_25) ;  /* 0x0000000000081947 */ /* 0x002fea0003800000 */
[----:B------:R-:W1:Y:S02]  /*1940*/  SYNCS.PHASECHK.TRANS64.TRYWAIT P1, [R5+URZ], R4 ;  /* 0x00000004050075a7 */ /* 0x000e64000802017f */
[----:B-1----:R-:W-:Y:S05]  /*1950*/  @!P1 BRA `(.L_x_26) ;  /* 0x0000009c00dc9947 */ /* 0x002fea0003800000 */
.L_x_25:
[----:B------:R-:W-:Y:S01]  /*1960*/  ULEA UR7, UR6, UR4, 0xa ;  /* 0x0000000406077291 */ /* 0x000fe2000f8e503f */
[----:B------:R-:W-:Y:S01]  /*1970*/  WARPGROUP.ARRIVE ;  /* 0x00000000000079c5 */ /* 0x000fe20000000000 */
[----:B------:R-:W-:Y:S01]  /*1980*/  ULEA UR12, UR6, UR5, 0xb ;  /* 0x00000005060c7291 */ /* 0x000fe2000f8e583f */
[----:B------:R-:W-:Y:S01]  /*1990*/  UMOV UR9, 0x40000040 ;  /* 0x4000004000097882 */ /* 0x000fe20000000000 */
[----:B------:R-:W-:-:S03]  /*19a0*/  UMOV UR11, 0x40000040 ;  /* 0x40000040000b7882 */ /* 0x000fc60000000000 */
[----:B------:R-:W-:Y:S02]  /*19b0*/  UMOV UR8, UR7 ;  /* 0x0000000700087c82 */ /* 0x000fe40008000000 */
[----:B------:R-:W-:Y:S02]  /*19c0*/  UMOV UR10, UR12 ;  /* 0x0000000c000a7c82 */ /* 0x000fe40008000000 */
[----:B------:R-:W-:Y:S01]  /*19d0*/  HGMMA.64x256x16.F32.BF16 R24, gdesc[UR8], R24, gsb0 ;  /* 0x03e00000081879f0 */ /* 0x000fe20008001818 */
        /* <DEDUP_REMOVED lines=26> */
[----:B------:R-:W-:Y:S01]  /*1b80*/  BPT.TRAP 0x1 ;  /* 0x000000040000795c */ /* 0x000fe20000300000 */
.L_x_27:
[----:B------:R-:W-:-:S13]  /*1b90*/  ISETP.NE.AND P1, PT, R22, RZ, PT ;  /* 0x000000ff1600720c */ /* 0x000fda0003f25270 */
[----:B01----:R-:W-:-:S04]  /*1ba0*/  @P1 IMAD R4, R3, 0x8, R6 ;  /* 0x0000000803041824 */ /* 0x003fc800078e0206 */
[----:B------:R-:W-:-:S05]  /*1bb0*/  @P1 VIADD R5, R4, 0x20 ;  /* 0x0000002004051836 */ /* 0x000fca0000000000 */
[----:B------:R-:W-:-:S04]  /*1bc0*/  @P1 PRMT R5, R152, 0x654, R5 ;  /* 0x0000065498051816 */ /* 0x000fc80000000005 */
[----:B------:R0:W-:Y:S01]  /*1bd0*/  @P1 SYNCS.ARRIVE.TRANS64.RED.A1T0 RZ, [R5+URZ], RZ ;  /* 0x000000ff05ff19a7 */ /* 0x0001e2000810043f */
[----:B------:R-:W-:-:S13]  /*1be0*/  ISETP.GT.U32.AND P1, PT, R19, 0x1, PT ;  /* 0x000000011300780c */ /* 0x000fda0003f24070 */
[----:B0-----:R-:W-:Y:S05]  /*1bf0*/  @P1 BRA `(.L_x_28) ;  /* 0x0000000000041947 */ /* 0x001fea0003800000 */
[----:B------:R-:W-:Y:S01]  /*1c00*/  BPT.TRAP 0x1 ;  /* 0x000000040000795c */ /* 0x000fe20000300000 */
.L_x_28:
[----:B------:R-:W-:Y:S01]  /*1c10*/  UIADD3 UR6, UR6, 0x1, URZ ;  /* 0x0000000106067890 */ /* 0x000fe2000fffe03f */
[C---:B------:R-:W-:Y:S01]  /*1c20*/  ISETP.GT.AND P2, PT, R0.reuse, 0x1, PT ;  /* 0x000000010000780c */ /* 0x040fe20003f44270 */
[----:B------:R-:W-:Y:S02]  /*1c30*/  VIADD R3, R3, 0x1 ;  /* 0x0000000103037836 */ /* 0x000fe40000000000 */
[----:B------:R-:W-:Y:S01]  /*1c40*/  UISETP.NE.AND UP0, UPT, UR6, 0x4, UPT ;  /* 0x000000040600788c */ /* 0x000fe2000bf05270 */
[----:B------:R-:W-:Y:S02]  /*1c50*/  VIADD R0, R0, 0xffffffff ;  /* 0xffffffff00007836 */ /* 0x000fe40000000000 */
[C---:B------:R-:W-:Y:S01]  /*1c60*/  ISETP.NE.AND P1, PT, R3.reuse, 0x4, PT ;  /* 0x000000040300780c */ /* 0x040fe20003f25270 */
[----:B------:R-:W-:Y:S02]  /*1c70*/  USEL UR7, URZ, 0x1, UP0 ;  /* 0x000000013f077887 */ /* 0x000fe40008000000 */
[----:B------:R-:W-:Y:S01]  /*1c80*/  USEL UR6, UR6, URZ, UP0 ;  /* 0x0000003f06067287 */ /* 0x000fe20008000000 */
[----:B------:R-:W-:-:S03]  /*1c90*/  SEL R3, R3, RZ, P1 ;  /* 0x000000ff03037207 */ /* 0x000fc60000800000 */
[----:B------:R-:W-:Y:S01]  /*1ca0*/  LOP3.LUT R7, R7, UR7, RZ, 0x3c, !PT ;  /* 0x0000000707077c12 */ /* 0x000fe2000f8e3cff */
[----:B------:R-:W-:Y:S07]  /*1cb0*/  @P2 BRA `(.L_x_29) ;  /* 0xfffffff800ec2947 */ /* 0x000fee000383ffff */
.L_x_22:
[----:B------:R-:W2:Y:S02]  /*1cc0*/  LDC R0, c[0x0][0x28c] ;  /* 0x0000a300ff007b82 */ /* 0x000ea40000000800 */
[----:B--2---:R-:W-:-:S13]  /*1cd0*/  ISETP.GE.AND P1, PT, R0, 0x1, PT ;  /* 0x000000010000780c */ /* 0x004fda0003f26270 */
[----:B------:R-:W-:Y:S05]  /*1ce0*/  @!P1 BRA `(.L_x_30) ;  /* 0x0000000000409947 */ /* 0x000fea0003800000 */
[----:B------:R-:W-:Y:S05]  /*1cf0*/  @!P0 BRA `(.L_x_31) ;  /* 0x0000000000048947 */ /* 0x000fea0003800000 */
[----:B------:R-:W-:Y:S01]  /*1d00*/  BPT.TRAP 0x1 ;  /* 0x000000040000795c */ /* 0x000fe20000300000 */
.L_x_31:
[----:B------:R-:W-:Y:S01]  /*1d10*/  ISETP.NE.AND P0, PT, R22, RZ, PT ;  /* 0x000000ff1600720c */ /* 0x000fe20003f05270 */
[----:B------:R-:W-:-:S12]  /*1d20*/  UISETP.LT.AND UP1, UPT, UR40, 0x1, UPT ;  /* 0x000000012800788c */ /* 0x000fd8000bf21270 */
[----:B------:R-:W-:-:S05]  /*1d30*/  VOTEU.ANY UP0, P0 ;  /* 0x00000000003f7886 */ /* 0x000fca0000000100 */
[----:B------:R-:W-:-:S04]  /*1d40*/  @UP0 USEL UR4, UR40, 0x1, UP1 ;  /* 0x0000000128040887 */ /* 0x000fc80008800000 */
[----:B------:R-:W-:-:S06]  /*1d50*/  @UP0 UIADD3 UR4, UR39, UR40, -UR4 ;  /* 0x0000002827040290 */ /* 0x000fcc000fffe804 */
[----:B------:R-:W-:-:S04]  /*1d60*/  IMAD.U32 R0, RZ, RZ, UR4 ;  /* 0x00000004ff007e24 */ /* 0x000fc8000f8e00ff */
[----:B------:R-:W-:-:S05]  /*1d70*/  @P0 IMAD.SHL.U32 R0, R0, 0x8, RZ ;  /* 0x0000000800000824 */ /* 0x000fca00078e00ff */
[----:B------:R-:W-:-:S04]  /*1d80*/  @P0 LOP3.LUT R0, R0, 0x18, RZ, 0xc0, !PT ;  /* 0x0000001800000812 */ /* 0x000fc800078ec0ff */
[----:B------:R-:W-:-:S04]  /*1d90*/  @P0 IADD3 R3, R6, 0x20, R0 ;  /* 0x0000002006030810 */ /* 0x000fc80007ffe000 */
[----:B------:R-:W-:-:S04]  /*1da0*/  @P0 PRMT R3, R152, 0x654, R3 ;  /* 0x0000065498030816 */ /* 0x000fc80000000003 */
[----:B------:R2:W-:Y:S01]  /*1db0*/  @P0 SYNCS.ARRIVE.TRANS64.RED.A1T0 RZ, [R3+URZ], RZ ;  /* 0x000000ff03ff09a7 */ /* 0x0005e2000810043f */
[----:B------:R-:W-:-:S13]  /*1dc0*/  ISETP.GT.U32.AND P0, PT, R19, 0x1, PT ;  /* 0x000000011300780c */ /* 0x000fda0003f04070 */
[----:B--2---:R-:W-:Y:S05]  /*1dd0*/  @P0 BRA `(.L_x_30) ;  /* 0x0000000000040947 */ /* 0x004fea0003800000 */
[----:B------:R-:W-:Y:S01]  /*1de0*/  BPT.TRAP 0x1 ;  /* 0x000000040000795c */ /* 0x000fe20000300000 */
.L_x_30:
[----:B------:R-:W2:Y:S01]  /*1df0*/  LDC R6, c[0x0][0x288] ;  /* 0x0000a200ff067b82 */ /* 0x000ea20000000800 */
[--C-:B------:R-:W-:Y:S01]  /*1e00*/  SHF.R.U32.HI R0, RZ, 0x2, R18.reuse ;  /* 0x00000002ff007819 */ /* 0x100fe20000011612 */
[----:B------:R-:W-:Y:S01]  /*1e10*/  UIADD3 UR39, UR40, UR39, URZ ;  /* 0x0000002728277290 */ /* 0x000fe2000fffe03f */
[----:B01----:R-:W-:Y:S01]  /*1e20*/  SHF.R.U32.HI R5, RZ, 0x7, R18 ;  /* 0x00000007ff057819 */ /* 0x003fe20000011612 */
[----:B------:R-:W-:Y:S01]  /*1e30*/  ULDC UR8, c[0x0][0x284] ;  /* 0x0000a10000087ab9 */ /* 0x000fe20000000800 */
[----:B------:R-:W-:Y:S01]  /*1e40*/  LOP3.LUT R4, R18, 0x60, RZ, 0xc0, !PT ;  /* 0x0000006012047812 */ /* 0x000fe200078ec0ff */
[----:B------:R-:W-:Y:S01]  /*1e50*/  USHF.R.U32.HI UR4, URZ, 0x2, UR39 ;  /* 0x000000023f047899 */ /* 0x000fe20008011627 */
[----:B------:R-:W-:Y:S01]  /*1e60*/  LOP3.LUT R3, R0, 0x7, RZ, 0xc0, !PT ;  /* 0x0000000700037812 */ /* 0x000fe200078ec0ff */
[----:B------:R-:W-:Y:S01]  /*1e70*/  UISETP.GT.U32.AND UP1, UPT, UR39, 0x3, UPT ;  /* 0x000000032700788c */ /* 0x000fe2000bf24070 */
[----:B------:R-:W-:Y:S01]  /*1e80*/  LOP3.LUT R0, R5, 0x1, RZ, 0xc0, !PT ;  /* 0x0000000105007812 */ /* 0x000fe200078ec0ff */
[----:B------:R-:W-:Y:S01]  /*1e90*/  ULOP3.LUT UR4, UR4, 0x1, URZ, 0xc0, !UPT ;  /* 0x0000000104047892 */ /* 0x000fe2000f8ec03f */
[----:B------:R-:W-:Y:S01]  /*1ea0*/  SHF.R.U32.HI R10, RZ, 0x1, R4 ;  /* 0x00000001ff0a7819 */ /* 0x000fe20000011604 */
[----:B------:R-:W-:Y:S01]  /*1eb0*/  IMAD.SHL.U32 R4, R18, 0x2, RZ ;  /* 0x0000000212047824 */ /* 0x000fe200078e00ff */
[----:B------:R-:W-:Y:S01]  /*1ec0*/  SHF.R.S32.HI R21, RZ, 0x1f, R23 ;  /* 0x0000001fff157819 */ /* 0x000fe20000011417 */
[----:B------:R-:W-:Y:S01]  /*1ed0*/  IMAD.SHL.U32 R8, R0, 0x40, RZ ;  /* 0x0000004000087824 */ /* 0x000fe200078e00ff */
[--C-:B------:R-:W-:Y:S01]  /*1ee0*/  IADD3 R5, RZ, -R10, -R3.reuse ;  /* 0x8000000aff057210 */ /* 0x100fe20007ffe803 */
[----:B------:R-:W-:Y:S01]  /*1ef0*/  UISETP.NE.U32.AND UP0, UPT, UR4, 0x1, UPT ;  /* 0x000000010400788c */ /* 0x000fe2000bf05070 */
[----:B------:R-:W-:Y:S01]  /*1f00*/  LOP3.LUT R4, R4, 0x6, RZ, 0xc0, !PT ;  /* 0x0000000604047812 */ /* 0x000fe200078ec0ff */
[----:B------:R-:W-:Y:S01]  /*1f10*/  ULDC.64 UR6, c[0x0][0x5d0] ;  /* 0x0001740000067ab9 */ /* 0x000fe20000000a00 */
[----:B------:R-:W-:Y:S01]  /*1f20*/  LOP3.LUT R3, R8, 0x40, R3, 0xe2, !PT ;  /* 0x0000004008037812 */ /* 0x000fe200078ee203 */
[----:B------:R-:W-:Y:S01]  /*1f30*/  IMAD R11, R0, -0x40, R5 ;  /* 0xffffffc0000b7824 */ /* 0x000fe200078e0205 */
[----:B------:R-:W-:Y:S01]  /*1f40*/  LOP3.LUT R0, R18, 0x3, RZ, 0xc0, !PT ;  /* 0x0000000312007812 */ /* 0x000fe200078ec0ff */
[----:B------:R-:W-:Y:S01]  /*1f50*/  UISETP.LT.U32.AND UP1, UPT, UR40, 0x4, UP1 ;  /* 0x000000042800788c */ /* 0x000fe20008f21070 */
[----:B------:R-:W-:Y:S01]  /*1f60*/  PRMT R8, R4, 0x6540, R153 ;  /* 0x0000654004087816 */ /* 0x000fe20000000099 */
[----:B------:R-:W-:Y:S01]  /*1f70*/  IMAD.SHL.U32 R153, R153, 0x100, RZ ;  /* 0x0000010099997824 */ /* 0x000fe200078e00ff */
[----:B------:R-:W-:Y:S01]  /*1f80*/  UISETP.GT.U32.AND UP0, UPT, UR40, 0x3, !UP0 ;  /* 0x000000032800788c */ /* 0x000fe2000c704070 */
[----:B--2---:R-:W-:Y:S01]  /*1f90*/  IMAD R12, R0, -0x2, R6 ;  /* 0xfffffffe000c7824 */ /* 0x004fe200078e0206 */
[----:B------:R-:W-:Y:S01]  /*1fa0*/  SHF.R.S32.HI R9, RZ, 0x1f, R8 ;  /* 0x0000001fff097819 */ /* 0x000fe20000011408 */
[C---:B------:R-:W-:Y:S01]  /*1fb0*/  IMAD.SHL.U32 R0, R154.reuse, 0x80, RZ ;  /* 0x000000809a007824 */ /* 0x040fe200078e00ff */
[----:B------:R-:W-:Y:S01]  /*1fc0*/  ISETP.GE.AND P0, PT, R153, R6, PT ;  /* 0x000000069900720c */ /* 0x000fe20003f06270 */
[----:B------:R-:W-:Y:S01]  /*1fd0*/  IMAD R4, R21, UR6, RZ ;  /* 0x0000000615047c24 */ /* 0x000fe2000f8e02ff */
[----:B------:R-:W-:Y:S01]  /*1fe0*/  USEL UR5, URZ, 0x1, !UP1 ;  /* 0x000000013f057887 */ /* 0x000fe2000c800000 */
[----:B------:R-:W-:Y:S01]  /*1ff0*/  IMAD.WIDE R6, R154, 0x80, RZ ;  /* 0x000000809a067825 */ /* 0x000fe200078e02ff */
[C---:B------:R-:W-:Y:S01]  /*2000*/  ISETP.GE.OR P0, PT, R0.reuse, UR8, P0 ;  /* 0x0000000800007c0c */ /* 0x040fe20008706670 */
[----:B------:R-:W-:Y:S01]  /*2010*/  USEL UR4, URZ, 0x1, !UP0 ;  /* 0x000000013f047887 */ /* 0x000fe2000c000000 */
[----:B------:R-:W-:Y:S01]  /*2020*/  IADD3 R0, -R0, UR8, R11 ;  /* 0x0000000800007c10 */ /* 0x000fe2000fffe10b */
[C---:B------:R-:W-:Y:S01]  /*2030*/  IMAD R13, R23.reuse, UR7, R4 ;  /* 0x00000007170d7c24 */ /* 0x040fe2000f8e0204 */
[----:B------:R-:W-:Y:S01]  /*2040*/  ULOP3.LUT UR39, UR39, 0x3, URZ, 0xc0, !UPT ;  /* 0x0000000327277892 */ /* 0x000fe2000f8ec03f */
[----:B------:R-:W-:Y:S01]  /*2050*/  IMAD.WIDE.U32 R4, R23, UR6, R8 ;  /* 0x0000000617047c25 */ /* 0x000fe2000f8e0008 */
[----:B------:R-:W-:Y:S01]  /*2060*/  ULOP3.LUT UR38, UR4, UR38, UR5, 0x96, !UPT ;  /* 0x0000002604267292 */ /* 0x000fe2000f8e9605 */
[----:B------:R-:W-:-:S02]  /*2070*/  LOP3.LUT R169, R6, R3, R10, 0xfe, !PT ;  /* 0x0000000306a97212 */ /* 0x000fc400078efe0a */
[----:B------:R-:W-:Y:S02]  /*2080*/  IMAD.IADD R5, R5, 0x1, R13 ;  /* 0x0000000105057824 */ /* 0x000fe400078e020d */
[----:B------:R-:W-:Y:S02]  /*2090*/  IMAD.IADD R3, R12, 0x1, -R153 ;  /* 0x000000010c037824 */ /* 0x000fe400078e0a99 */
[----:B------:R-:W-:Y:S01]  /*20a0*/  IMAD.MOV.U32 R154, RZ, RZ, -0x1 ;  /* 0xffffffffff9a7424 */ /* 0x000fe200078e00ff */
[----:B------:R-:W-:Y:S06]  /*20b0*/  @P0 BRA `(.L_x_32) ;  /* 0x0000007800dc0947 */ /* 0x000fec0003800000 */
[----:B------:R-:W0:Y:S01]  /*20c0*/  LDC.64 R10, c[0x0][0x5c8] ;  /* 0x00017200ff0a7b82 */ /* 0x000e220000000a00 */
[----:B-----5:R-:W-:Y:S01]  /*20d0*/  FSETP.NEU.AND P0, PT, R156, RZ, PT ;  /* 0x000000ff9c00720b */ /* 0x020fe20003f0d000 */
[----:B------:R-:W-:Y:S01]  /*20e0*/  BSSY B0, `(.L_x_32) ;  /* 0x00007b4000007945 */ /* 0x000fe20003800000 */
[----:B------:R-:W-:-:S04]  /*20f0*/  ISETP.GT.AND P2, PT, R3, RZ, PT ;  /* 0x000000ff0300720c */ /* 0x000fc80003f44270 */
[----:B------:R-:W-:Y:S01]  /*2100*/  ISETP.GT.AND P1, PT, R0, RZ, P2 ;  /* 0x000000ff0000720c */ /* 0x000fe20001724270 */
[-C--:B0-----:R-:W-:Y:S02]  /*2110*/  IMAD R12, R7, R10.reuse, RZ ;  /* 0x0000000a070c7224 */ /* 0x081fe400078e02ff */
[----:B------:R-:W-:-:S04]  /*2120*/  IMAD.WIDE.U32 R160, R169, R10, R4 ;  /* 0x0000000aa9a07225 */ /* 0x000fc800078e0004 */
[----:B------:R-:W-:-:S04]  /*2130*/  IMAD R5, R169, R11, R12 ;  /* 0x0000000ba9057224 */ /* 0x000fc800078e020c */
[----:B------:R-:W-:Y:S01]  /*2140*/  IMAD.IADD R153, R161, 0x1, R5 ;  /* 0x00000001a1997824 */ /* 0x000fe200078e0205 */
[----:B------:R-:W-:Y:S06]  /*2150*/  @!P0 BRA `(.L_x_33) ;  /* 0x0000005400988947 */ /* 0x000fec0003800000 */
[----:B------:R-:W0:Y:S01]  /*2160*/  LDC.64 R14, c[0x0][0x5b8] ;  /* 0x00016e00ff0e7b82 */ /* 0x000e220000000a00 */
[----:B------:R-:W-:-:S07]  /*2170*/  ULDC.64 UR4, c[0x0][0x5c0] ;  /* 0x0001700000047ab9 */ /* 0x000fce0000000a00 */
[----:B------:R-:W1:Y:S08]  /*2180*/  LDC.64 R166, c[0x0][0x5b0] ;  /* 0x00016c00ffa67b82 */ /* 0x000e700000000a00 */
[----:B------:R-:W2:Y:S01]  /*2190*/  LDC.64 R12, c[0x0][0x5a8] ;  /* 0x00016a00ff0c7b82 */ /* 0x000ea20000000a00 */
[-C--:B0-----:R-:W-:Y:S02]  /*21a0*/  IMAD R4, R21, R14.reuse, RZ ;  /* 0x0000000e15047224 */ /* 0x081fe400078e02ff */
[----:B------:R-:W-:-:S04]  /*21b0*/  IMAD.WIDE.U32 R162, R23, R14, R8 ;  /* 0x0000000e17a27225 */ /* 0x000fc800078e0008 */
[----:B------:R-:W-:Y:S02]  /*21c0*/  IMAD R161, R23, R15, R4 ;  /* 0x0000000f17a17224 */ /* 0x000fe400078e0204 */
[-C--:B-1----:R-:W-:Y:S02]  /*21d0*/  IMAD R6, R7, R166.reuse, RZ ;  /* 0x000000a607067224 */ /* 0x082fe400078e02ff */
[----:B------:R-:W-:Y:S02]  /*21e0*/  IMAD.IADD R21, R163, 0x1, R161 ;  /* 0x00000001a3157824 */ /* 0x000fe400078e02a1 */
[----:B------:R-:W-:Y:S02]  /*21f0*/  IMAD.MOV.U32 R20, RZ, RZ, R162 ;  /* 0x000000ffff147224 */ /* 0x000fe400078e00a2 */
[C---:B------:R-:W-:Y:S02]  /*2200*/  IMAD R165, R169.reuse, R167, R6 ;  /* 0x000000a7a9a57224 */ /* 0x040fe400078e0206 */
[----:B------:R-:W-:-:S04]  /*2210*/  IMAD.WIDE.U32 R4, R169, R166, R20 ;  /* 0x000000a6a9047225 */ /* 0x000fc800078e0014 */
[----:B------:R-:W-:Y:S01]  /*2220*/  IMAD.IADD R5, R5, 0x1, R165 ;  /* 0x0000000105057824 */ /* 0x000fe200078e02a5 */
[----:B--2---:R-:W-:-:S04]  /*2230*/  LEA R6, P0, R4, R12, 0x1 ;  /* 0x0000000c04067211 */ /* 0x004fc800078008ff */
[----:B------:R-:W-:-:S05]  /*2240*/  LEA.HI.X R7, R4, R13, R5, 0x1, P0 ;  /* 0x0000000d04077211 */ /* 0x000fca00000f0c05 */
[----:B------:R0:W2:Y:S01]  /*2250*/  @P1 LDG.E.LTC128B.U16 R15, desc[UR36][R6.64] ;  /* 0x00000024060f1981 */ /* 0x0000a2000c1e1520 */
[----:B------:R-:W-:Y:S01]  /*2260*/  LEA R4, P0, R160, UR4, 0x1 ;  /* 0x00000004a0047c11 */ /* 0x000fe2000f8008ff */
[----:B------:R-:W-:Y:S01]  /*2270*/  IMAD.WIDE.U32 R158, R169, R166, R8 ;  /* 0x000000a6a99e7225 */ /* 0x000fe200078e0008 */
[----:B------:R-:W-:Y:S03]  /*2280*/  BSSY B1, `(.L_x_34) ;  /* 0x0000012000017945 */ /* 0x000fe60003800000 */
[----:B------:R-:W-:Y:S02]  /*2290*/  IMAD.IADD R159, R165, 0x1, R159 ;  /* 0x00000001a59f7824 */ /* 0x000fe400078e029f */
[----:B------:R-:W-:-:S04]  /*22a0*/  IMAD.WIDE.U32 R158, R23, R14, R158 ;  /* 0x0000000e179e7225 */ /* 0x000fc800078e009e */
[----:B0-----:R-:W-:Y:S01]  /*22b0*/  IMAD.IADD R7, R161, 0x1, R159 ;  /* 0x00000001a1077824 */ /* 0x001fe200078e029f */
[----:B------:R-:W-:Y:S02]  /*22c0*/  LEA R6, P4, R158, R12, 0x1 ;  /* 0x0000000c9e067211 */ /* 0x000fe400078808ff */
[----:B------:R-:W-:Y:S02]  /*22d0*/  SHF.L.U64.HI R159, R166, 0x3, R167 ;  /* 0x00000003a69f7819 */ /* 0x000fe400000102a7 */
[----:B------:R-:W-:Y:S01]  /*22e0*/  LEA.HI.X R7, R158, R13, R7, 0x1, P4 ;  /* 0x0000000d9e077211 */ /* 0x000fe200020f0c07 */
[----:B------:R-:W-:Y:S02]  /*22f0*/  IMAD.SHL.U32 R158, R166, 0x8, RZ ;  /* 0x00000008a69e7824 */ /* 0x000fe400078e00ff */
[----:B--2---:R-:W-:-:S04]  /*2300*/  IMAD.U32 R5, R15, 0x10000, RZ ;  /* 0x000100000f057824 */ /* 0x004fc800078e00ff */
[----:B------:R-:W-:-:S04]  /*2310*/  FMUL R5, R5, R156 ;  /* 0x0000009c05057220 */ /* 0x000fc80000400000 */
[----:B------:R-:W-:Y:S01]  /*2320*/  FFMA R24, R24, R155, R5 ;  /* 0x0000009b18187223 */ /* 0x000fe20000000005 */
[----:B------:R-:W-:Y:S02]  /*2330*/  LEA.HI.X R5, R160, UR5, R153, 0x1, P0 ;  /* 0x00000005a0057c11 */ /* 0x000fe400080f0c99 */
[----:B------:R-:W-:Y:S02]  /*2340*/  ISETP.GT.AND P0, PT, R3, 0x1, PT ;  /* 0x000000010300780c */ /* 0x000fe40003f04270 */
[----:B------:R-:W-:Y:S02]  /*2350*/  F2FP.BF16.F32.PACK_AB R24, RZ, R24 ;  /* 0x00000018ff18723e */ /* 0x000fe400000010ff */
[----:B------:R-:W-:-:S03]  /*2360*/  ISETP.GT.AND P3, PT, R0, RZ, P0 ;  /* 0x000000ff0000720c */ /* 0x000fc60000764270 */
[----:B------:R0:W-:Y:S10]  /*2370*/  @P1 STG.E.U16 desc[UR36][R4.64], R24 ;  /* 0x0000001804001986 */ /* 0x0001f4000c101524 */
[----:B------:R-:W-:Y:S05]  /*2380*/  @!P3 BRA `(.L_x_35) ;  /* 0x000000000004b947 */ /* 0x000fea0003800000 */
[----:B------:R1:W5:Y:S02]  /*2390*/  LDG.E.LTC128B.U16 R15, desc[UR36][R6.64+0x2] ;  /* 0x00000224060f7981 */ /* 0x000364000c1e1520 */
.L_x_35:
[----:B------:R-:W-:Y:S05]  /*23a0*/  BSYNC B1 ;  /* 0x0000000000017941 */ /* 0x000fea0003800000 */
.L_x_34:
[----:B-----5:R-:W-:Y:S01]  /*23b0*/  IMAD.U32 R153, R15, 0x10000, RZ ;  /* 0x000100000f997824 */ /* 0x020fe200078e00ff */
[----:B------:R-:W-:Y:S01]  /*23c0*/  ISETP.GT.AND P2, PT, R0, 0x8, P2 ;  /* 0x000000080000780c */ /* 0x000fe20001744270 */
[----:B------:R-:W-:Y:S01]  /*23d0*/  IMAD.WIDE.U32 R158, R169, R166, R158 ;  /* 0x000000a6a99e7225 */ /* 0x000fe200078e009e */
[----:B0-----:R-:W-:-:S03]  /*23e0*/  PRMT R24, R15, 0x7610, R24 ;  /* 0x000076100f187816 */ /* 0x001fc60000000018 */
[----:B------:R-:W-:Y:S01]  /*23f0*/  FMUL R20, R153, R156 ;  /* 0x0000009c99147220 */ /* 0x000fe20000400000 */
[----:B------:R-:W-:Y:S01]  /*2400*/  IMAD.IADD R165, R165, 0x1, R159 ;  /* 0x00000001a5a57824 */ /* 0x000fe200078e029f */
[----:B------:R-:W-:Y:S02]  /*2410*/  IADD3 R162, P1, R162, R158, RZ ;  /* 0x0000009ea2a27210 */ /* 0x000fe40007f3e0ff */
[----:B------:R-:W-:-:S03]  /*2420*/  FFMA R25, R25, R155, R20 ;  /* 0x0000009b19197223 */ /* 0x000fc60000000014 */
[----:B------:R-:W-:Y:S02]  /*2430*/  IMAD.X R21, R165, 0x1, R21, P1 ;  /* 0x00000001a5157824 */ /* 0x000fe400008e0615 */
[----:B------:R-:W-:Y:S02]  /*2440*/  F2FP.BF16.F32.PACK_AB R25, RZ, R25 ;  /* 0x00000019ff19723e */ /* 0x000fe400000010ff */
[C---:B------:R-:W-:Y:S02]  /*2450*/  LEA R20, P1, R162.reuse, R12, 0x1 ;  /* 0x0000000ca2147211 */ /* 0x040fe400078208ff */
[----:B------:R-:W-:Y:S02]  /*2460*/  PRMT R153, R25, 0x7610, R153 ;  /* 0x0000761019997816 */ /* 0x000fe40000000099 */
[----:B------:R-:W-:-:S03]  /*2470*/  LEA.HI.X R21, R162, R13, R21, 0x1, P1 ;  /* 0x0000000da2157211 */ /* 0x000fc600008f0c15 */
[----:B------:R0:W-:Y:S04]  /*2480*/  @P3 STG.E.U16 desc[UR36][R4.64+0x2], R153 ;  /* 0x0000029904003986 */ /* 0x0001e8000c101524 */
[----:B------:R-:W2:Y:S01]  /*2490*/  @P2 LDG.E.LTC128B.U16 R24, desc[UR36][R20.64] ;  /* 0x0000002414182981 */ /* 0x000ea2000c1e1520 */
[----:B------:R-:W-:Y:S01]  /*24a0*/  IADD3 R8, P1, R8, R158, RZ ;  /* 0x0000009e08087210 */ /* 0x000fe20007f3e0ff */
[----:B------:R-:W-:Y:S01]  /*24b0*/  BSSY B1, `(.L_x_36) ;  /* 0x0000011000017945 */ /* 0x000fe20003800000 */
[----:B------:R-:W-:Y:S02]  /*24c0*/  SHF.L.U64.HI R11, R10, 0x4, R11 ;  /* 0x000000040a0b7819 */ /* 0x000fe4000001020b */
[----:B------:R-:W-:Y:S01]  /*24d0*/  ISETP.GT.AND P0, PT, R0, 0x8, P0 ;  /* 0x000000080000780c */ /* 0x000fe20000704270 */
[----:B------:R-:W-:Y:S01]  /*24e0*/  IMAD.X R9, R9, 0x1, R165, P1 ;  /* 0x0000000109097824 */ /* 0x000fe200008e06a5 */
[----:B------:R-:W-:-:S05]  /*24f0*/  LEA R10, P1, R10, R4, 0x4 ;  /* 0x000000040a0a7211 */ /* 0x000fca00078220ff */
[----:B------:R-:W-:Y:S02]  /*2500*/  IMAD.X R11, R11, 0x1, R5, P1 ;  /* 0x000000010b0b7824 */ /* 0x000fe400008e0605 */
[----:B--2---:R-:W-:-:S04]  /*2510*/  IMAD.U32 R15, R24, 0x10000, RZ ;  /* 0x00010000180f7824 */ /* 0x004fc800078e00ff */
[----:B------:R-:W-:Y:S01]  /*2520*/  FMUL R25, R15, R156 ;  /* 0x0000009c0f197220 */ /* 0x000fe20000400000 */
[----:B------:R-:W-:-:S04]  /*2530*/  IMAD.WIDE.U32 R14, R23, R14, R8 ;  /* 0x0000000e170e7225 */ /* 0x000fc800078e0008 */
[----:B------:R-:W-:Y:S01]  /*2540*/  FFMA R25, R26, R155, R25 ;  /* 0x0000009b1a197223 */ /* 0x000fe20000000019 */
[----:B------:R-:W-:Y:S01]  /*2550*/  IMAD.IADD R9, R161, 0x1, R15 ;  /* 0x00000001a1097824 */ /* 0x000fe200078e020f */
[----:B------:R-:W-:-:S03]  /*2560*/  LEA R8, P3, R14, R12, 0x1 ;  /* 0x0000000c0e087211 */ /* 0x000fc600078608ff */
[----:B------:R-:W-:Y:S02]  /*2570*/  F2FP.BF16.F32.PACK_AB R25, RZ, R25 ;  /* 0x00000019ff19723e */ /* 0x000fe400000010ff */
[----:B------:R-:W-:-:S03]  /*2580*/  LEA.HI.X R9, R14, R13, R9, 0x1, P3 ;  /* 0x0000000d0e097211 */ /* 0x000fc600018f0c09 */
[----:B------:R0:W-:Y:S01]  /*2590*/  @P2 STG.E.U16 desc[UR36][R10.64], R25 ;  /* 0x000000190a002986 */ /* 0x0001e2000c101524 */
[----:B------:R-:W-:Y:S05]  /*25a0*/  @!P0 BRA `(.L_x_37) ;  /* 0x0000000000048947 */ /* 0x000fea0003800000 */
[----:B------:R2:W5:Y:S02]  /*25b0*/  LDG.E.LTC128B.U16 R24, desc[UR36][R8.64+0x2] ;  /* 0x0000022408187981 */ /* 0x000564000c1e1520 */
.L_x_37:
[----:B------:R-:W-:Y:S05]  /*25c0*/  BSYNC B1 ;  /* 0x0000000000017941 */ /* 0x000fea0003800000 */
.L_x_36:
[----:B-----5:R-:W-:Y:S01]  /*25d0*/  IMAD.U32 R13, R24, 0x10000, RZ ;  /* 0x00010000180d7824 */ /* 0x020fe200078e00ff */
[----:B------:R-:W-:Y:S01]  /*25e0*/  ISETP.GT.AND P1, PT, R3, 0x8, PT ;  /* 0x000000080300780c */ /* 0x000fe20003f24270 */
[----:B------:R-:W-:Y:S02]  /*25f0*/  BSSY B1, `(.L_x_38) ;  /* 0x0000008000017945 */ /* 0x000fe40003800000 */
[----:B------:R-:W-:Y:S01]  /*2600*/  FMUL R12, R13, R156 ;  /* 0x0000009c0d0c7220 */ /* 0x000fe20000400000 */
[----:B------:R-:W-:-:S03]  /*2610*/  ISETP.GT.AND P2, PT, R0, RZ, P1 ;  /* 0x000000ff0000720c */ /* 0x000fc60000f44270 */
[----:B------:R-:W-:-:S05]  /*2620*/  FFMA R12, R27, R155, R12 ;  /* 0x0000009b1b0c7223 */ /* 0x000fca000000000c */
[----:B------:R-:W-:-:S05]  /*2630*/  F2FP.BF16.F32.PACK_AB R12, RZ, R12 ;  /* 0x0000000cff0c723e */ /* 0x000fca00000010ff */
[----:B------:R3:W-:Y:S01]  /*2640*/  @P0 STG.E.U16 desc[UR36][R10.64+0x2], R12 ;  /* 0x0000020c0a000986 */ /* 0x0007e2000c101524 */
[----:B------:R-:W-:Y:S05]  /*2650*/  @!P2 BRA `(.L_x_39) ;  /* 0x000000000004a947 */ /* 0x000fea0003800000 */
[----:B------:R4:W5:Y:S02]  /*2660*/  LDG.E.LTC128B.U16 R24, desc[UR36][R6.64+0x10] ;  /* 0x0000102406187981 */ /* 0x000964000c1e1520 */
.L_x_39:
[----:B------:R-:W-:Y:S05]  /*2670*/  BSYNC B1 ;  /* 0x0000000000017941 */ /* 0x000fea0003800000 */
.L_x_38:
        /* <DEDUP_REMOVED lines=10> */
.L_x_41:
[----:B------:R-:W-:Y:S05]  /*2720*/  BSYNC B1 ;  /* 0x0000000000017941 */ /* 0x000fea0003800000 */
.L_x_40:
[----:B0----5:R-:W-:Y:S01]  /*2730*/  IMAD.U32 R13, R24, 0x10000, RZ ;  /* 0x00010000180d7824 */ /* 0x021fe200078e00ff */
[----:B------:R-:W-:Y:S01]  /*2740*/  ISETP.GT.AND P1, PT, R0, 0x8, P1 ;  /* 0x000000080000780c */ /* 0x000fe20000f24270 */
[----:B------:R-:W-:Y:S02]  /*2750*/  BSSY B1, `(.L_x_42) ;  /* 0x0000007000017945 */ /* 0x000fe40003800000 */
[----:B---3--:R-:W-:-:S04]  /*2760*/  FMUL R12, R13, R156 ;  /* 0x0000009c0d0c7220 */ /* 0x008fc80000400000 */
[----:B------:R-:W-:-:S05]  /*2770*/  FFMA R12, R29, R155, R12 ;  /* 0x0000009b1d0c7223 */ /* 0x000fca000000000c */
[----:B------:R-:W-:-:S05]  /*2780*/  F2FP.BF16.F32.PACK_AB R12, RZ, R12 ;  /* 0x0000000cff0c723e */ /* 0x000fca00000010ff */
[----:B------:R0:W-:Y:S01]  /*2790*/  @P3 STG.E.U16 desc[UR36][R4.64+0x12], R12 ;  /* 0x0000120c04003986 */ /* 0x0001e2000c101524 */
[----:B------:R-:W-:Y:S05]  /*27a0*/  @!P1 BRA `(.L_x_43) ;  /* 0x0000000000049947 */ /* 0x000fea0003800000 */
[----:B------:R3:W5:Y:S02]  /*27b0*/  LDG.E.LTC128B.U16 R24, desc[UR36][R8.64+0x10] ;  /* 0x0000102408187981 */ /* 0x000764000c1e1520 */
.L_x_43:
[----:B------:R-:W-:Y:S05]  /*27c0*/  BSYNC B1 ;  /* 0x0000000000017941 */ /* 0x000fea0003800000 */
.L_x_42:
[----:B-----5:R-:W-:Y:S01]  /*27d0*/  IMAD.U32 R13, R24, 0x10000, RZ ;  /* 0x00010000180d7824 */ /* 0x020fe200078e00ff */
[----:B------:R-:W-:Y:S01]  /*27e0*/  ISETP.GT.AND P0, PT, R0, 0x8, P0 ;  /* 0x000000080000780c */ /* 0x000fe20000704270 */
[----:B------:R-:W-:Y:S02]  /*27f0*/  BSSY B1, `(.L_x_44) ;  /* 0x0000007000017945 */ /* 0x000fe40003800000 */
[----:B------:R-:W-:-:S04]  /*2800*/  FMUL R13, R13, R156 ;  /* 0x0000009c0d0d7220 */ /* 0x000fc80000400000 */
[----:B------:R-:W-:-:S05]  /*2810*/  FFMA R13, R30, R155, R13 ;  /* 0x0000009b1e0d7223 */ /* 0x000fca000000000d */
[----:B------:R-:W-:-:S05]  /*2820*/  F2FP.BF16.F32.PACK_AB R13, RZ, R13 ;  /* 0x0000000dff0d723e */ /* 0x000fca00000010ff */
[----:B------:R0:W-:Y:S01]  /*2830*/  @P1 STG.E.U16 desc[UR36][R10.64+0x10], R13 ;  /* 0x0000100d0a001986 */ /* 0x0001e2000c101524 */
[----:B------:R-:W-:Y:S05]  /*2840*/  @!P0 BRA `(.L_x_45) ;  /* 0x0000000000048947 */ /* 0x000fea0003800000 */
[----:B------:R0:W5:Y:S02]  /*2850*/  LDG.E.LTC128B.U16 R24, desc[UR36][R8.64+0x12] ;  /* 0x0000122408187981 */ /* 0x000164000c1e1520 */
.L_x_45:
[----:B------:R-:W-:Y:S05]  /*2860*/  BSYNC B1 ;  /* 0x0000000000017941 */ /* 0x000fea0003800000 */
.L_x_44:
[----:B0----5:R-:W-:Y:S01]  /*2870*/  IMAD.U32 R13, R24, 0x10000, RZ ;  /* 0x00010000180d7824 */ /* 0x021fe200078e00ff */
        /* <DEDUP_REMOVED lines=9> */
.L_x_47:
[----:B------:R-:W-:Y:S05]  /*2910*/  BSYNC B1 ;  /* 0x0000000000017941 */ /* 0x000fea0003800000 */
.L_x_46:
        /* <DEDUP_REMOVED lines=10> */
.L_x_49:
[----:B------:R-:W-:Y:S05]  /*29c0*/  BSYNC B1 ;  /* 0x0000000000017941 */ /* 0x000fea0003800000 */
.L_x_48:
[----:B0----5:R-:W-:Y:S01]  /*29d0*/  IMAD.U32 R13, R24, 0x10000, RZ ;  /* 0x00010000180d7824 */ /* 0x021fe200078e00ff */
        /* <DEDUP_REMOVED lines=8> */
.L_x_51:
[----:B------:R-:W-:Y:S05]  /*2a60*/  BSYNC B1 ;  /* 0x0000000000017941 */ /* 0x000fea0003800000 */
.L_x_50:
        /* <DEDUP_REMOVED lines=9> */
.L_x_53:
[----:B------:R-:W-:Y:S05]  /*2b00*/  BSYNC B1 ;  /* 0x0000000000017941 */ /* 0x000fea0003800000 */
.L_x_52:
        /* <DEDUP_REMOVED lines=10> */
.L_x_55:
[----:B------:R-:W-:Y:S05]  /*2bb0*/  BSYNC B1 ;  /* 0x0000000000017941 */ /* 0x000fea0003800000 */
.L_x_54:
        /* <DEDUP_REMOVED lines=10> */
.L_x_57:
[----:B------:R-:W-:Y:S05]  /*2c60*/  BSYNC B1 ;  /* 0x0000000000017941 */ /* 0x000fea0003800000 */
.L_x_56:
        /* <DEDUP_REMOVED lines=9> */
.L_x_59:
[----:B------:R-:W-:Y:S05]  /*2d00*/  BSYNC B1 ;  /* 0x0000000000017941 */ /* 0x000fea0003800000 */
.L_x_58:
        /* <DEDUP_REMOVED lines=9> */
.L_x_61:
[----:B------:R-:W-:Y:S05]  /*2da0*/  BSYNC B1 ;  /* 0x0000000000017941 */ /* 0x000fea0003800000 */
.L_x_60:
        /* <DEDUP_REMOVED lines=10> */
.L_x_63:
[----:B------:R-:W-:Y:S05]  /*2e50*/  BSYNC B1 ;  /* 0x0000000000017941 */ /* 0x000fea0003800000 */
.L_x_62:
        /* <DEDUP_REMOVED lines=10> */
.L_x_65:
[----:B------:R-:W-:Y:S05]  /*2f00*/  BSYNC B1 ;  /* 0x0000000000017941 */ /* 0x000fea0003800000 */
.L_x_64:
        /* <DEDUP_REMOVED lines=9> */
.L_x_67:
[----:B------:R-:W-:Y:S05]  /*2fa0*/  BSYNC B1 ;  /* 0x0000000000017941 */ /* 0x000fea0003800000 */
.L_x_66:
        /* <DEDUP_REMOVED lines=9> */
.L_x_69:
[----:B------:R-:W-:Y:S05]  /*3040*/  BSYNC B1 ;  /* 0x0000000000017941 */ /* 0x000fea0003800000 */
.L_x_68:
        /* <DEDUP_REMOVED lines=10> */
.L_x_71:
[----:B------:R-:W-:Y:S05]  /*30f0*/  BSYNC B1 ;  /* 0x0000000000017941 */ /* 0x000fea0003800000 */
.L_x_70:
        /* <DEDUP_REMOVED lines=10> */
.L_x_73:
[----:B------:R-:W-:Y:S05]  /*31a0*/  BSYNC B1 ;  /* 0x0000000000017941 */ /* 0x000fea0003800000 */
.L_x_72:
        /* <DEDUP_REMOVED lines=9> */
.L_x_75:
[----:B------:R-:W-:Y:S05]  /*3240*/  BSYNC B1 ;  /* 0x0000000000017941 */ /* 0x000fea0003800000 */
.L_x_74:
        /* <DEDUP_REMOVED lines=9> */
.L_x_77:
[----:B------:R-:W-:Y:S05]  /*32e0*/  BSYNC B1 ;  /* 0x0000000000017941 */ /* 0x000fea0003800000 */
.L_x_76:
        /* <DEDUP_REMOVED lines=10> */
.L_x_79:
[----:B------:R-:W-:Y:S05]  /*3390*/  BSYNC B1 ;  /* 0x0000000000017941 */ /* 0x000fea0003800000 */
.L_x_78:
        /* <DEDUP_REMOVED lines=10> */
.L_x_81:
[----:B------:R-:W-:Y:S05]  /*3440*/  BSYNC B1 ;  /* 0x0000000000017941 */ /* 0x000fea0003800000 */
.L_x_80:
        /* <DEDUP_REMOVED lines=9> */
.L_x_83:
[----:B------:R-:W-:Y:S05]  /*34e0*/  BSYNC B1 ;  /* 0x0000000000017941 */ /* 0x000fea0003800000 */
.L_x_82:
        /* <DEDUP_REMOVED lines=9> */
.L_x_85:
[----:B------:R-:W-:Y:S05]  /*3580*/  BSYNC B1 ;  /* 0x0000000000017941 */ /* 0x000fea0003800000 */
.L_x_84:
        /* <DEDUP_REMOVED lines=10> */
.L_x_87:
[----:B------:R-:W-:Y:S05]  /*3630*/  BSYNC B1 ;  /* 0x0000000000017941 */ /* 0x000fea0003800000 */
.L_x_86:
        /* <DEDUP_REMOVED lines=10> */
.L_x_89:
[----:B------:R-:W-:Y:S05]  /*36e0*/  BSYNC B1 ;  /* 0x0000000000017941 */ /* 0x000fea0003800000 */
.L_x_88:
        /* <DEDUP_REMOVED lines=9> */
.L_x_91:
[----:B------:R-:W-:Y:S05]  /*3780*/  BSYNC B1 ;  /* 0x0000000000017941 */ /* 0x000fea0003800000 */
.L_x_90:
        /* <DEDUP_REMOVED lines=9> */
.L_x_93:
[----:B------:R-:W-:Y:S05]  /*3820*/  BSYNC B1 ;  /* 0x0000000000017941 */ /* 0x000fea0003800000 */
.L_x_92:
        /* <DEDUP_REMOVED lines=10> */
.L_x_95:
[----:B------:R-:W-:Y:S05]  /*38d0*/  BSYNC B1 ;  /* 0x0000000000017941 */ /* 0x000fea0003800000 */
.L_x_94:
        /* <DEDUP_REMOVED lines=10> */
.L_x_97:
[----:B------:R-:W-:Y:S05]  /*3980*/  BSYNC B1 ;  /* 0x0000000000017941 */ /* 0x000fea0003800000 */
.L_x_96:
        /* <DEDUP_REMOVED lines=9> */
.L_x_99:
[----:B------:R-:W-:Y:S05]  /*3a20*/  BSYNC B1 ;  /* 0x0000000000017941 */ /* 0x000fea0003800000 */
.L_x_98:
        /* <DEDUP_REMOVED lines=9> */
.L_x_101:
[----:B------:R-:W-:Y:S05]  /*3ac0*/  BSYNC B1 ;  /* 0x0000000000017941 */ /* 0x000fea0003800000 */
.L_x_100:
        /* <DEDUP_REMOVED lines=10> */
.L_x_103:
[----:B------:R-:W-:Y:S05]  /*3b70*/  BSYNC B1 ;  /* 0x0000000000017941 */ /* 0x000fea0003800000 */
.L_x_102:
        /* <DEDUP_REMOVED lines=10> */
.L_x_105:
[----:B------:R-:W-:Y:S05]  /*3c20*/  BSYNC B1 ;  /* 0x0000000000017941 */ /* 0x000fea0003800000 */
.L_x_104:
        /* <DEDUP_REMOVED lines=9> */
.L_x_107:
[----:B------:R-:W-:Y:S05]  /*3cc0*/  BSYNC B1 ;  /* 0x0000000000017941 */ /* 0x000fea0003800000 */
.L_x_106:
        /* <DEDUP_REMOVED lines=9> */
.L_x_109:
[----:B------:R-:W-:Y:S05]  /*3d60*/  BSYNC B1 ;  /* 0x0000000000017941 */ /* 0x000fea0003800000 */
.L_x_108:
        /* <DEDUP_REMOVED lines=10> */
.L_x_111:
[----:B------:R-:W-:Y:S05]  /*3e10*/  BSYNC B1 ;  /* 0x0000000000017941 */ /* 0x000fea0003800000 */
.L_x_110:
        /* <DEDUP_REMOVED lines=10> */
.L_x_113:
[----:B------:R-:W-:Y:S05]  /*3ec0*/  BSYNC B1 ;  /* 0x0000000000017941 */ /* 0x000fea0003800000 */
.L_x_112:
        /* <DEDUP_REMOVED lines=9> */
.L_x_115:
[----:B------:R-:W-:Y:S05]  /*3f60*/  BSYNC B1 ;  /* 0x0000000000017941 */ /* 0x000fea0003800000 */
.L_x_114:
        /* <DEDUP_REMOVED lines=9> */
.L_x_117:
[----:B------:R-:W-:Y:S05]  /*4000*/  BSYNC B1 ;  /* 0x0000000000017941 */ /* 0x000fea0003800000 */
.L_x_116:
        /* <DEDUP_REMOVED lines=10> */
.L_x_119:
[----:B------:R-:W-:Y:S05]  /*40b0*/  BSYNC B1 ;  /* 0x0000000000017941 */ /* 0x000fea0003800000 */
.L_x_118:
        /* <DEDUP_REMOVED lines=10> */
.L_x_121:
[----:B------:R-:W-:Y:S05]  /*4160*/  BSYNC B1 ;  /* 0x0000000000017941 */ /* 0x000fea0003800000 */
.L_x_120:
        /* <DEDUP_REMOVED lines=9> */
.L_x_123:
[----:B------:R-:W-:Y:S05]  /*4200*/  BSYNC B1 ;  /* 0x0000000000017941 */ /* 0x000fea0003800000 */
.L_x_122:
        /* <DEDUP_REMOVED lines=9> */
.L_x_125:
[----:B------:R-:W-:Y:S05]  /*42a0*/  BSYNC B1 ;  /* 0x0000000000017941 */ /* 0x000fea0003800000 */
.L_x_124:
        /* <DEDUP_REMOVED lines=10> */
.L_x_127:
[----:B------:R-:W-:Y:S05]  /*4350*/  BSYNC B1 ;  /* 0x0000000000017941 */ /* 0x000fea0003800000 */
.L_x_126:
        /* <DEDUP_REMOVED lines=10> */
.L_x_129:
[----:B------:R-:W-:Y:S05]  /*4400*/  BSYNC B1 ;  /* 0x0000000000017941 */ /* 0x000fea0003800000 */
.L_x_128:
        /* <DEDUP_REMOVED lines=9> */
.L_x_131:
[----:B------:R-:W-:Y:S05]  /*44a0*/  BSYNC B1 ;  /* 0x0000000000017941 */ /* 0x000fea0003800000 */
.L_x_130:
        /* <DEDUP_REMOVED lines=9> */
.L_x_133:
[----:B------:R-:W-:Y:S05]  /*4540*/  BSYNC B1 ;  /* 0x0000000000017941 */ /* 0x000fea0003800000 */
.L_x_132:
        /* <DEDUP_REMOVED lines=10> */
.L_x_135:
[----:B------:R-:W-:Y:S05]  /*45f0*/  BSYNC B1 ;  /* 0x0000000000017941 */ /* 0x000fea0003800000 */
.L_x_134:
        /* <DEDUP_REMOVED lines=10> */
.L_x_137:
[----:B------:R-:W-:Y:S05]  /*46a0*/  BSYNC B1 ;  /* 0x0000000000017941 */ /* 0x000fea0003800000 */
.L_x_136:
        /* <DEDUP_REMOVED lines=9> */
.L_x_139:
[----:B------:R-:W-:Y:S05]  /*4740*/  BSYNC B1 ;  /* 0x0000000000017941 */ /* 0x000fea0003800000 */
.L_x_138:
        /* <DEDUP_REMOVED lines=9> */
.L_x_141:
[----:B------:R-:W-:Y:S05]  /*47e0*/  BSYNC B1 ;  /* 0x0000000000017941 */ /* 0x000fea0003800000 */
.L_x_140:
        /* <DEDUP_REMOVED lines=10> */
.L_x_143:
[----:B------:R-:W-:Y:S05]  /*4890*/  BSYNC B1 ;  /* 0x0000000000017941 */ /* 0x000fea0003800000 */
.L_x_142:
        /* <DEDUP_REMOVED lines=10> */
.L_x_145:
[----:B------:R-:W-:Y:S05]  /*4940*/  BSYNC B1 ;  /* 0x0000000000017941 */ /* 0x000fea0003800000 */
.L_x_144:
        /* <DEDUP_REMOVED lines=9> */
.L_x_147:
[----:B------:R-:W-:Y:S05]  /*49e0*/  BSYNC B1 ;  /* 0x0000000000017941 */ /* 0x000fea0003800000 */
.L_x_146:
        /* <DEDUP_REMOVED lines=9> */
.L_x_149:
[----:B------:R-:W-:Y:S05]  /*4a80*/  BSYNC B1 ;  /* 0x0000000000017941 */ /* 0x000fea0003800000 */
.L_x_148:
        /* <DEDUP_REMOVED lines=10> */
.L_x_151:
[----:B------:R-:W-:Y:S05]  /*4b30*/  BSYNC B1 ;  /* 0x0000000000017941 */ /* 0x000fea0003800000 */
.L_x_150:
        /* <DEDUP_REMOVED lines=10> */
.L_x_153:
[----:B------:R-:W-:Y:S05]  /*4be0*/  BSYNC B1 ;  /* 0x0000000000017941 */ /* 0x000fea0003800000 */
.L_x_152:
        /* <DEDUP_REMOVED lines=9> */
.L_x_155:
[----:B------:R-:W-:Y:S05]  /*4c80*/  BSYNC B1 ;  /* 0x0000000000017941 */ /* 0x000fea0003800000 */
.L_x_154:
        /* <DEDUP_REMOVED lines=9> */
.L_x_157:
[----:B------:R-:W-:Y:S05]  /*4d20*/  BSYNC B1 ;  /* 0x0000000000017941 */ /* 0x000fea0003800000 */
.L_x_156:
        /* <DEDUP_REMOVED lines=10> */
.L_x_159:
[----:B------:R-:W-:Y:S05]  /*4dd0*/  BSYNC B1 ;  /* 0x0000000000017941 */ /* 0x000fea0003800000 */
.L_x_158:
        /* <DEDUP_REMOVED lines=10> */
.L_x_161:
[----:B------:R-:W-:Y:S05]  /*4e80*/  BSYNC B1 ;  /* 0x0000000000017941 */ /* 0x000fea0003800000 */
.L_x_160:
        /* <DEDUP_REMOVED lines=9> */
.L_x_163:
[----:B------:R-:W-:Y:S05]  /*4f20*/  BSYNC B1 ;  /* 0x0000000000017941 */ /* 0x000fea0003800000 */
.L_x_162:
        /* <DEDUP_REMOVED lines=9> */
.L_x_165:
[----:B------:R-:W-:Y:S05]  /*4fc0*/  BSYNC B1 ;  /* 0x0000000000017941 */ /* 0x000fea0003800000 */
.L_x_164:
        /* <DEDUP_REMOVED lines=10> */
.L_x_167:
[----:B------:R-:W-:Y:S05]  /*5070*/  BSYNC B1 ;  /* 0x0000000000017941 */ /* 0x000fea0003800000 */
.L_x_166:
        /* <DEDUP_REMOVED lines=10> */
.L_x_169:
[----:B------:R-:W-:Y:S05]  /*5120*/  BSYNC B1 ;  /* 0x0000000000017941 */ /* 0x000fea0003800000 */
.L_x_168:
        /* <DEDUP_REMOVED lines=9> */
.L_x_171:
[----:B------:R-:W-:Y:S05]  /*51c0*/  BSYNC B1 ;  /* 0x0000000000017941 */ /* 0x000fea0003800000 */
.L_x_170:
        /* <DEDUP_REMOVED lines=9> */
.L_x_173:
[----:B------:R-:W-:Y:S05]  /*5260*/  BSYNC B1 ;  /* 0x0000000000017941 */ /* 0x000fea0003800000 */
.L_x_172:
        /* <DEDUP_REMOVED lines=10> */
.L_x_175:
[----:B------:R-:W-:Y:S05]  /*5310*/  BSYNC B1 ;  /* 0x0000000000017941 */ /* 0x000fea0003800000 */
.L_x_174:
        /* <DEDUP_REMOVED lines=10> */
.L_x_177:
[----:B------:R-:W-:Y:S05]  /*53c0*/  BSYNC B1 ;  /* 0x0000000000017941 */ /* 0x000fea0003800000 */
.L_x_176:
        /* <DEDUP_REMOVED lines=9> */
.L_x_179:
[----:B------:R-:W-:Y:S05]  /*5460*/  BSYNC B1 ;  /* 0x0000000000017941 */ /* 0x000fea0003800000 */
.L_x_178:
        /* <DEDUP_REMOVED lines=9> */
.L_x_181:
[----:B------:R-:W-:Y:S05]  /*5500*/  BSYNC B1 ;  /* 0x0000000000017941 */ /* 0x000fea0003800000 */
.L_x_180:
        /* <DEDUP_REMOVED lines=10> */
.L_x_183:
[----:B------:R-:W-:Y:S05]  /*55b0*/  BSYNC B1 ;  /* 0x0000000000017941 */ /* 0x000fea0003800000 */
.L_x_182:
        /* <DEDUP_REMOVED lines=10> */
.L_x_185:
[----:B------:R-:W-:Y:S05]  /*5660*/  BSYNC B1 ;  /* 0x0000000000017941 */ /* 0x000fea0003800000 */
.L_x_184:
        /* <DEDUP_REMOVED lines=9> */
.L_x_187:
[----:B------:R-:W-:Y:S05]  /*5700*/  BSYNC B1 ;  /* 0x0000000000017941 */ /* 0x000fea0003800000 */
.L_x_186:
        /* <DEDUP_REMOVED lines=9> */
.L_x_189:
[----:B------:R-:W-:Y:S05]  /*57a0*/  BSYNC B1 ;  /* 0x0000000000017941 */ /* 0x000fea0003800000 */
.L_x_188:
        /* <DEDUP_REMOVED lines=10> */
.L_x_191:
[----:B------:R-:W-:Y:S05]  /*5850*/  BSYNC B1 ;  /* 0x0000000000017941 */ /* 0x000fea0003800000 */
.L_x_190:
        /* <DEDUP_REMOVED lines=10> */
.L_x_193:
[----:B------:R-:W-:Y:S05]  /*5900*/  BSYNC B1 ;  /* 0x0000000000017941 */ /* 0x000fea0003800000 */
.L_x_192:
        /* <DEDUP_REMOVED lines=9> */
.L_x_195:
[----:B------:R-:W-:Y:S05]  /*59a0*/  BSYNC B1 ;  /* 0x0000000000017941 */ /* 0x000fea0003800000 */
.L_x_194:
        /* <DEDUP_REMOVED lines=9> */
.L_x_197:
[----:B------:R-:W-:Y:S05]  /*5a40*/  BSYNC B1 ;  /* 0x0000000000017941 */ /* 0x000fea0003800000 */
.L_x_196:
        /* <DEDUP_REMOVED lines=10> */
.L_x_199:
[----:B------:R-:W-:Y:S05]  /*5af0*/  BSYNC B1 ;  /* 0x0000000000017941 */ /* 0x000fea0003800000 */
.L_x_198:
        /* <DEDUP_REMOVED lines=10> */
.L_x_201:
[----:B------:R-:W-:Y:S05]  /*5ba0*/  BSYNC B1 ;  /* 0x0000000000017941 */ /* 0x000fea0003800000 */
.L_x_200:
        /* <DEDUP_REMOVED lines=9> */
.L_x_203:
[----:B------:R-:W-:Y:S05]  /*5c40*/  BSYNC B1 ;  /* 0x0000000000017941 */ /* 0x000fea0003800000 */
.L_x_202:
        /* <DEDUP_REMOVED lines=9> */
.L_x_205:
[----:B------:R-:W-:Y:S05]  /*5ce0*/  BSYNC B1 ;  /* 0x0000000000017941 */ /* 0x000fea0003800000 */
.L_x_204:
        /* <DEDUP_REMOVED lines=10> */
.L_x_207:
[----:B------:R-:W-:Y:S05]  /*5d90*/  BSYNC B1 ;  /* 0x0000000000017941 */ /* 0x000fea0003800000 */
.L_x_206:
        /* <DEDUP_REMOVED lines=10> */
.L_x_209:
[----:B------:R-:W-:Y:S05]  /*5e40*/  BSYNC B1 ;  /* 0x0000000000017941 */ /* 0x000fea0003800000 */
.L_x_208:
        /* <DEDUP_REMOVED lines=9> */
.L_x_211:
[----:B------:R-:W-:Y:S05]  /*5ee0*/  BSYNC B1 ;  /* 0x0000000000017941 */ /* 0x000fea0003800000 */
.L_x_210:
        /* <DEDUP_REMOVED lines=9> */
.L_x_213:
[----:B------:R-:W-:Y:S05]  /*5f80*/  BSYNC B1 ;  /* 0x0000000000017941 */ /* 0x000fea0003800000 */
.L_x_212:
        /* <DEDUP_REMOVED lines=10> */
.L_x_215:
[----:B------:R-:W-:Y:S05]  /*6030*/  BSYNC B1 ;  /* 0x0000000000017941 */ /* 0x000fea0003800000 */
.L_x_214:
        /* <DEDUP_REMOVED lines=10> */
.L_x_217:
[----:B------:R-:W-:Y:S05]  /*60e0*/  BSYNC B1 ;  /* 0x0000000000017941 */ /* 0x000fea0003800000 */
.L_x_216:
        /* <DEDUP_REMOVED lines=9> */
.L_x_219:
[----:B------:R-:W-:Y:S05]  /*6180*/  BSYNC B1 ;  /* 0x0000000000017941 */ /* 0x000fea0003800000 */
.L_x_218:
        /* <DEDUP_REMOVED lines=9> */
.L_x_221:
[----:B------:R-:W-:Y:S05]  /*6220*/  BSYNC B1 ;  /* 0x0000000000017941 */ /* 0x000fea0003800000 */
.L_x_220:
        /* <DEDUP_REMOVED lines=10> */
.L_x_223:
[----:B------:R-:W-:Y:S05]  /*62d0*/  BSYNC B1 ;  /* 0x0000000000017941 */ /* 0x000fea0003800000 */
.L_x_222:
        /* <DEDUP_REMOVED lines=10> */
.L_x_225:
[----:B------:R-:W-:Y:S05]  /*6380*/  BSYNC B1 ;  /* 0x0000000000017941 */ /* 0x000fea0003800000 */
.L_x_224:
        /* <DEDUP_REMOVED lines=9> */
.L_x_227:
[----:B------:R-:W-:Y:S05]  /*6420*/  BSYNC B1 ;  /* 0x0000000000017941 */ /* 0x000fea0003800000 */
.L_x_226:
        /* <DEDUP_REMOVED lines=9> */
.L_x_229:
[----:B------:R-:W-:Y:S05]  /*64c0*/  BSYNC B1 ;  /* 0x0000000000017941 */ /* 0x000fea0003800000 */
.L_x_228:
        /* <DEDUP_REMOVED lines=10> */
.L_x_231:
[----:B------:R-:W-:Y:S05]  /*6570*/  BSYNC B1 ;  /* 0x0000000000017941 */ /* 0x000fea0003800000 */
.L_x_230:
        /* <DEDUP_REMOVED lines=10> */
.L_x_233:
[----:B------:R-:W-:Y:S05]  /*6620*/  BSYNC B1 ;  /* 0x0000000000017941 */ /* 0x000fea0003800000 */
.L_x_232:
        /* <DEDUP_REMOVED lines=9> */
.L_x_235:
[----:B------:R-:W-:Y:S05]  /*66c0*/  BSYNC B1 ;  /* 0x0000000000017941 */ /* 0x000fea0003800000 */
.L_x_234:
        /* <DEDUP_REMOVED lines=9> */
.L_x_237:
[----:B------:R-:W-:Y:S05]  /*6760*/  BSYNC B1 ;  /* 0x0000000000017941 */ /* 0x000fea0003800000 */
.L_x_236:
        /* <DEDUP_REMOVED lines=10> */
.L_x_239:
[----:B------:R-:W-:Y:S05]  /*6810*/  BSYNC B1 ;  /* 0x0000000000017941 */ /* 0x000fea0003800000 */
.L_x_238:
        /* <DEDUP_REMOVED lines=10> */
.L_x_241:
[----:B------:R-:W-:Y:S05]  /*68c0*/  BSYNC B1 ;  /* 0x0000000000017941 */ /* 0x000fea0003800000 */
.L_x_240:
        /* <DEDUP_REMOVED lines=9> */
.L_x_243:
[----:B------:R-:W-:Y:S05]  /*6960*/  BSYNC B1 ;  /* 0x0000000000017941 */ /* 0x000fea0003800000 */
.L_x_242:
        /* <DEDUP_REMOVED lines=9> */
.L_x_245:
[----:B------:R-:W-:Y:S05]  /*6a00*/  BSYNC B1 ;  /* 0x0000000000017941 */ /* 0x000fea0003800000 */
.L_x_244:
        /* <DEDUP_REMOVED lines=10> */
.L_x_247:
[----:B------:R-:W-:Y:S05]  /*6ab0*/  BSYNC B1 ;  /* 0x0000000000017941 */ /* 0x000fea0003800000 */
.L_x_246:
        /* <DEDUP_REMOVED lines=10> */
.L_x_249:
[----:B------:R-:W-:Y:S05]  /*6b60*/  BSYNC B1 ;  /* 0x0000000000017941 */ /* 0x000fea0003800000 */
.L_x_248:
        /* <DEDUP_REMOVED lines=9> */
.L_x_251:
[----:B------:R-:W-:Y:S05]  /*6c00*/  BSYNC B1 ;  /* 0x0000000000017941 */ /* 0x000fea0003800000 */
.L_x_250:
        /* <DEDUP_REMOVED lines=9> */
.L_x_253:
[----:B------:R-:W-:Y:S05]  /*6ca0*/  BSYNC B1 ;  /* 0x0000000000017941 */ /* 0x000fea0003800000 */
.L_x_252:
        /* <DEDUP_REMOVED lines=10> */
.L_x_255:
[----:B------:R-:W-:Y:S05]  /*6d50*/  BSYNC B1 ;  /* 0x0000000000017941 */ /* 0x000fea0003800000 */
.L_x_254:
        /* <DEDUP_REMOVED lines=10> */
.L_x_257:
[----:B------:R-:W-:Y:S05]  /*6e00*/  BSYNC B1 ;  /* 0x0000000000017941 */ /* 0x000fea0003800000 */
.L_x_256:
        /* <DEDUP_REMOVED lines=9> */
.L_x_259:
[----:B------:R-:W-:Y:S05]  /*6ea0*/  BSYNC B1 ;  /* 0x0000000000017941 */ /* 0x000fea0003800000 */
.L_x_258:
        /* <DEDUP_REMOVED lines=9> */
.L_x_261:
[----:B------:R-:W-:Y:S05]  /*6f40*/  BSYNC B1 ;  /* 0x0000000000017941 */ /* 0x000fea0003800000 */
.L_x_260:
        /* <DEDUP_REMOVED lines=10> */
.L_x_263:
[----:B------:R-:W-:Y:S05]  /*6ff0*/  BSYNC B1 ;  /* 0x0000000000017941 */ /* 0x000fea0003800000 */
.L_x_262:
        /* <DEDUP_REMOVED lines=10> */
.L_x_265:
[----:B------:R-:W-:Y:S05]  /*70a0*/  BSYNC B1 ;  /* 0x0000000000017941 */ /* 0x000fea0003800000 */
.L_x_264:
        /* <DEDUP_REMOVED lines=9> */
.L_x_267:
[----:B------:R-:W-:Y:S05]  /*7140*/  BSYNC B1 ;  /* 0x0000000000017941 */ /* 0x000fea0003800000 */
.L_x_266:
        /* <DEDUP_REMOVED lines=9> */
.L_x_269:
[----:B------:R-:W-:Y:S05]  /*71e0*/  BSYNC B1 ;  /* 0x0000000000017941 */ /* 0x000fea0003800000 */
.L_x_268:
        /* <DEDUP_REMOVED lines=10> */
.L_x_271:
[----:B------:R-:W-:Y:S05]  /*7290*/  BSYNC B1 ;  /* 0x0000000000017941 */ /* 0x000fea0003800000 */
.L_x_270:
        /* <DEDUP_REMOVED lines=10> */
.L_x_273:
[----:B------:R-:W-:Y:S05]  /*7340*/  BSYNC B1 ;  /* 0x0000000000017941 */ /* 0x000fea0003800000 */
.L_x_272:
        /* <DEDUP_REMOVED lines=9> */
.L_x_275:
[----:B------:R-:W-:Y:S05]  /*73e0*/  BSYNC B1 ;  /* 0x0000000000017941 */ /* 0x000fea0003800000 */
.L_x_274:
        /* <DEDUP_REMOVED lines=9> */
.L_x_277:
[----:B------:R-:W-:Y:S05]  /*7480*/  BSYNC B1 ;  /* 0x0000000000017941 */ /* 0x000fea0003800000 */
.L_x_276:
        /* <DEDUP_REMOVED lines=10> */
.L_x_279:
[----:B------:R-:W-:Y:S05]  /*7530*/  BSYNC B1 ;  /* 0x0000000000017941 */ /* 0x000fea0003800000 */
.L_x_278:
        /* <DEDUP_REMOVED lines=10> */
.L_x_281:
[----:B------:R-:W-:Y:S05]  /*75e0*/  BSYNC B1 ;  /* 0x0000000000017941 */ /* 0x000fea0003800000 */
.L_x_280:
[----:B-----5:R-:W-:Y:S01]  /*75f0*/  IMAD.U32 R3, R24, 0x10000, RZ ;  /* 0x0001000018037824 */ /* 0x020fe200078e00ff */
[----:B------:R-:W-:Y:S01]  /*7600*/  ISETP.GT.AND P1, PT, R0, 0x8, P1 ;  /* 0x000000080000780c */ /* 0x000fe20000f24270 */
[----:B------:R-:W-:Y:S02]  /*7610*/  BSSY B1, `(.L_x_282) ;  /* 0x0000007000017945 */ /* 0x000fe40003800000 */
[----:B01--4-:R-:W-:-:S04]  /*7620*/  FMUL R6, R3, R156 ;  /* 0x0000009c03067220 */ /* 0x013fc80000400000 */
[----:B------:R-:W-:-:S05]  /*7630*/  FFMA R6, R149, R155, R6 ;  /* 0x0000009b95067223 */ /* 0x000fca0000000006 */
[----:B------:R-:W-:-:S05]  /*7640*/  F2FP.BF16.F32.PACK_AB R6, RZ, R6 ;  /* 0x00000006ff06723e */ /* 0x000fca00000010ff */
[----:B------:R0:W-:Y:S01]  /*7650*/  @P3 STG.E.U16 desc[UR36][R4.64+0x1f2], R6 ;  /* 0x0001f20604003986 */ /* 0x0001e2000c101524 */
[----:B------:R-:W-:Y:S05]  /*7660*/  @!P1 BRA `(.L_x_283) ;  /* 0x0000000000049947 */ /* 0x000fea0003800000 */
[----:B------:R1:W5:Y:S02]  /*7670*/  LDG.E.LTC128B.U16 R24, desc[UR36][R8.64+0x1f0] ;  /* 0x0001f02408187981 */ /* 0x000364000c1e1520 */
.L_x_283:
[----:B------:R-:W-:Y:S05]  /*7680*/  BSYNC B1 ;  /* 0x0000000000017941 */ /* 0x000fea0003800000 */
.L_x_282:
[----:B-----5:R-:W-:Y:S01]  /*7690*/  IMAD.U32 R3, R24, 0x10000, RZ ;  /* 0x0001000018037824 */ /* 0x020fe200078e00ff */
[----:B------:R-:W-:Y:S01]  /*76a0*/  ISETP.GT.AND P0, PT, R0, 0x8, P0 ;  /* 0x000000080000780c */ /* 0x000fe20000704270 */
[----:B0-----:R-:W-:Y:S01]  /*76b0*/  @P1 IMAD.MOV.U32 R4, RZ, RZ, R10 ;  /* 0x000000ffff041224 */ /* 0x001fe200078e000a */
[----:B------:R-:W-:Y:S01]  /*76c0*/  BSSY B1, `(.L_x_284) ;  /* 0x0000008000017945 */ /* 0x000fe20003800000 */
[----:B------:R-:W-:Y:S01]  /*76d0*/  FMUL R3, R3, R156 ;  /* 0x0000009c03037220 */ /* 0x000fe20000400000 */
[----:B------:R-:W-:-:S03]  /*76e0*/  @P1 IMAD.MOV.U32 R5, RZ, RZ, R11 ;  /* 0x000000ffff051224 */ /* 0x000fc600078e000b */
[----:B------:R-:W-:-:S05]  /*76f0*/  FFMA R3, R150, R155, R3 ;  /* 0x0000009b96037223 */ /* 0x000fca0000000003 */
[----:B------:R-:W-:-:S05]  /*7700*/  F2FP.BF16.F32.PACK_AB R3, RZ, R3 ;  /* 0x00000003ff03723e */ /* 0x000fca00000010ff */
[----:B------:R0:W-:Y:S01]  /*7710*/  @P1 STG.E.U16 desc[UR36][R4.64+0x1f0], R3 ;  /* 0x0001f00304001986 */ /* 0x0001e2000c101524 */
[----:B------:R-:W-:Y:S05]  /*7720*/  @!P0 BRA `(.L_x_285) ;  /* 0x0000000000048947 */ /* 0x000fea0003800000 */
[----:B------:R4:W5:Y:S02]  /*7730*/  LDG.E.LTC128B.U16 R24, desc[UR36][R8.64+0x1f2] ;  /* 0x0001f22408187981 */ /* 0x000964000c1e1520 */
.L_x_285:
[----:B------:R-:W-:Y:S05]  /*7740*/  BSYNC B1 ;  /* 0x0000000000017941 */ /* 0x000fea0003800000 */
.L_x_284:
[----:B------:R-:W-:Y:S05]  /*7750*/  @!P0 BRA `(.L_x_286) ;  /* 0x0000002400308947 */ /* 0x000fea0003800000 */
[----:B0----5:R-:W-:-:S04]  /*7760*/  IMAD.U32 R3, R24, 0x10000, RZ ;  /* 0x0001000018037824 */ /* 0x021fc800078e00ff */
[----:B------:R-:W-:-:S04]  /*7770*/  FMUL R0, R3, R156 ;  /* 0x0000009c03007220 */ /* 0x000fc80000400000 */
[----:B------:R-:W-:-:S05]  /*7780*/  FFMA R0, R151, R155, R0 ;  /* 0x0000009b97007223 */ /* 0x000fca0000000000 */
[----:B------:R-:W-:-:S05]  /*7790*/  F2FP.BF16.F32.PACK_AB R0, RZ, R0 ;  /* 0x00000000ff00723e */ /* 0x000fca00000010ff */
[----:B------:R0:W-:Y:S01]  /*77a0*/  STG.E.U16 desc[UR36][R10.64+0x1f2], R0 ;  /* 0x0001f2000a007986 */ /* 0x0001e2000c101524 */
[----:B------:R-:W-:Y:S05]  /*77b0*/  BRA `(.L_x_286) ;  /* 0x0000002400187947 */ /* 0x000fea0003800000 */
.L_x_33:
[----:B------:R-:W-:Y:S01]  /*77c0*/  ISETP.GT.AND P0, PT, R3, 0x1, PT ;  /* 0x000000010300780c */ /* 0x000fe20003f04270 */
[----:B------:R-:W-:Y:S01]  /*77d0*/  ULDC.64 UR4, c[0x0][0x5c0] ;  /* 0x0001700000047ab9 */ /* 0x000fe20000000a00 */
[-C--:B------:R-:W-:Y:S01]  /*77e0*/  FMUL R24, R24, R155.reuse ;  /* 0x0000009b18187220 */ /* 0x080fe20000400000 */
[-C--:B------:R-:W-:Y:S01]  /*77f0*/  FMUL R25, R25, R155.reuse ;  /* 0x0000009b19197220 */ /* 0x080fe20000400000 */
[----:B------:R-:W-:Y:S01]  /*7800*/  ISETP.GT.AND P3, PT, R0, RZ, P0 ;  /* 0x000000ff0000720c */ /* 0x000fe20000764270 */
[-C--:B------:R-:W-:Y:S01]  /*7810*/  FMUL R26, R26, R155.reuse ;  /* 0x0000009b1a1a7220 */ /* 0x080fe20000400000 */
[----:B------:R-:W-:Y:S01]  /*7820*/  LEA R4, P4, R160, UR4, 0x1 ;  /* 0x00000004a0047c11 */ /* 0x000fe2000f8808ff */
[-C--:B------:R-:W-:Y:S01]  /*7830*/  FMUL R27, R27, R155.reuse ;  /* 0x0000009b1b1b7220 */ /* 0x080fe20000400000 */
[----:B------:R-:W-:Y:S01]  /*7840*/  F2FP.BF16.F32.PACK_AB R24, RZ, R24 ;  /* 0x00000018ff18723e */ /* 0x000fe200000010ff */
[-C--:B------:R-:W-:Y:S01]  /*7850*/  FMUL R28, R28, R155.reuse ;  /* 0x0000009b1c1c7220 */ /* 0x080fe20000400000 */
[----:B------:R-:W-:Y:S01]  /*7860*/  LEA.HI.X R5, R160, UR5, R153, 0x1, P4 ;  /* 0x00000005a0057c11 */ /* 0x000fe2000a0f0c99 */
[----:B------:R-:W-:Y:S01]  /*7870*/  FMUL R29, R29, R155 ;  /* 0x0000009b1d1d7220 */ /* 0x000fe20000400000 */
[----:B------:R-:W-:Y:S01]  /*7880*/  F2FP.BF16.F32.PACK_AB R25, RZ, R25 ;  /* 0x00000019ff19723e */ /* 0x000fe200000010ff */
[-C--:B------:R-:W-:Y:S01]  /*7890*/  FMUL R30, R30, R155.reuse ;  /* 0x0000009b1e1e7220 */ /* 0x080fe20000400000 */
[----:B------:R-:W-:Y:S01]  /*78a0*/  SHF.L.U64.HI R11, R10, 0x4, R11 ;  /* 0x000000040a0b7819 */ /* 0x000fe2000001020b */
[----:B------:R-:W-:Y:S01]  /*78b0*/  @P1 STG.E.U16 desc[UR36][R4.64], R24 ;  /* 0x0000001804001986 */ /* 0x000fe2000c101524 */
[----:B------:R-:W-:Y:S01]  /*78c0*/  ISETP.GT.AND P1, PT, R3, 0x8, PT ;  /* 0x000000080300780c */ /* 0x000fe20003f24270 */
[-C--:B------:R-:W-:Y:S01]  /*78d0*/  FMUL R31, R31, R155.reuse ;  /* 0x0000009b1f1f7220 */ /* 0x080fe20000400000 */
[----:B------:R-:W-:Y:S01]  /*78e0*/  ISETP.GT.AND P4, PT, R0, 0x8, P0 ;  /* 0x000000080000780c */ /* 0x000fe20000784270 */
[----:B------:R-:W-:Y:S01]  /*78f0*/  @P3 STG.E.U16 desc[UR36][R4.64+0x2], R25 ;  /* 0x0000021904003986 */ /* 0x000fe2000c101524 */
[----:B------:R-:W-:Y:S01]  /*7900*/  LEA R6, P3, R10, R4, 0x4 ;  /* 0x000000040a067211 */ /* 0x000fe200078620ff */
[-C--:B------:R-:W-:Y:S01]  /*7910*/  FMUL R32, R32, R155.reuse ;  /* 0x0000009b20207220 */ /* 0x080fe20000400000 */
[C---:B------:R-:W-:Y:S01]  /*7920*/  ISETP.GT.AND P2, PT, R0.reuse, 0x8, P2 ;  /* 0x000000080000780c */ /* 0x040fe20001744270 */
[-C--:B------:R-:W-:Y:S01]  /*7930*/  FMUL R33, R33, R155.reuse ;  /* 0x0000009b21217220 */ /* 0x080fe20000400000 */
[----:B------:R-:W-:Y:S01]  /*7940*/  ISETP.GT.AND P0, PT, R3, 0x9, PT ;  /* 0x000000090300780c */ /* 0x000fe20003f04270 */
[----:B------:R-:W-:Y:S01]  /*7950*/  IMAD.X R7, R11, 0x1, R5, P3 ;  /* 0x000000010b077824 */ /* 0x000fe200018e0605 */
[----:B------:R-:W-:Y:S01]  /*7960*/  ISETP.GT.AND P5, PT, R0, RZ, P1 ;  /* 0x000000ff0000720c */ /* 0x000fe20000fa4270 */
[-C--:B------:R-:W-:Y:S01]  /*7970*/  FMUL R34, R34, R155.reuse ;  /* 0x0000009b22227220 */ /* 0x080fe20000400000 */
[----:B------:R-:W-:Y:S01]  /*7980*/  ISETP.GT.AND P3, PT, R0, RZ, P0 ;  /* 0x000000ff0000720c */ /* 0x000fe20000764270 */
[-C--:B------:R-:W-:Y:S01]  /*7990*/  FMUL R35, R35, R155.reuse ;  /* 0x0000009b23237220 */ /* 0x080fe20000400000 */
[----:B------:R-:W-:Y:S01]  /*79a0*/  F2FP.BF16.F32.PACK_AB R26, RZ, R26 ;  /* 0x0000001aff1a723e */ /* 0x000fe200000010ff */
[----:B------:R-:W-:Y:S01]  /*79b0*/  FMUL R36, R36, R155 ;  /* 0x0000009b24247220 */ /* 0x000fe20000400000 */
[----:B------:R-:W-:Y:S01]  /*79c0*/  F2FP.BF16.F32.PACK_AB R27, RZ, R27 ;  /* 0x0000001bff1b723e */ /* 0x000fe200000010ff */
[----:B------:R-:W-:Y:S01]  /*79d0*/  FMUL R37, R37, R155 ;  /* 0x0000009b25257220 */ /* 0x000fe20000400000 */
[----:B------:R-:W-:Y:S01]  /*79e0*/  F2FP.BF16.F32.PACK_AB R28, RZ, R28 ;  /* 0x0000001cff1c723e */ /* 0x000fe200000010ff */
[----:B------:R-:W-:Y:S01]  /*79f0*/  @P2 STG.E.U16 desc[UR36][R6.64], R26 ;  /* 0x0000001a06002986 */ /* 0x000fe2000c101524 */
[----:B------:R-:W-:Y:S01]  /*7a00*/  F2FP.BF16.F32.PACK_AB R29, RZ, R29 ;  /* 0x0000001dff1d723e */ /* 0x000fe200000010ff */
[-C--:B------:R-:W-:Y:S01]  /*7a10*/  FMUL R38, R38, R155.reuse ;  /* 0x0000009b26267220 */ /* 0x080fe20000400000 */
[C---:B------:R-:W-:Y:S01]  /*7a20*/  ISETP.GT.AND P2, PT, R0.reuse, 0x8, P1 ;  /* 0x000000080000780c */ /* 0x040fe20000f44270 */
[----:B------:R-:W-:Y:S01]  /*7a30*/  @P4 STG.E.U16 desc[UR36][R6.64+0x2], R27 ;  /* 0x0000021b06004986 */ /* 0x000fe2000c101524 */
[----:B------:R-:W-:Y:S01]  /*7a40*/  ISETP.GT.AND P1, PT, R3, 0x10, PT ;  /* 0x000000100300780c */ /* 0x000fe20003f24270 */
[-C--:B------:R-:W-:Y:S01]  /*7a50*/  FMUL R39, R39, R155.reuse ;  /* 0x0000009b27277220 */ /* 0x080fe20000400000 */
[----:B------:R-:W-:Y:S01]  /*7a60*/  F2FP.BF16.F32.PACK_AB R30, RZ, R30 ;  /* 0x0000001eff1e723e */ /* 0x000fe200000010ff */
[----:B------:R-:W-:Y:S01]  /*7a70*/  @P5 STG.E.U16 desc[UR36][R4.64+0x10], R28 ;  /* 0x0000101c04005986 */ /* 0x000fe2000c101524 */
[----:B------:R-:W-:Y:S01]  /*7a80*/  ISETP.GT.AND P4, PT, R0, RZ, P1 ;  /* 0x000000ff0000720c */ /* 0x000fe20000f84270 */
[----:B------:R-:W-:Y:S01]  /*7a90*/  FMUL R40, R40, R155 ;  /* 0x0000009b28287220 */ /* 0x000fe20000400000 */
[----:B------:R-:W-:Y:S01]  /*7aa0*/  F2FP.BF16.F32.PACK_AB R31, RZ, R31 ;  /* 0x0000001fff1f723e */ /* 0x000fe200000010ff */
[----:B------:R-:W-:Y:S01]  /*7ab0*/  @P3 STG.E.U16 desc[UR36][R4.64+0x12], R29 ;  /* 0x0000121d04003986 */ /* 0x000fe2000c101524 */
[----:B------:R-:W-:Y:S01]  /*7ac0*/  ISETP.GT.AND P3, PT, R0, 0x8, P0 ;  /* 0x000000080000780c */ /* 0x000fe20000764270 */
[-C--:B------:R-:W-:Y:S01]  /*7ad0*/  FMUL R41, R41, R155.reuse ;  /* 0x0000009b29297220 */ /* 0x080fe20000400000 */
[----:B------:R-:W-:Y:S01]  /*7ae0*/  ISETP.GT.AND P0, PT, R3, 0x11, PT ;  /* 0x000000110300780c */ /* 0x000fe20003f04270 */
[----:B------:R-:W-:Y:S01]  /*7af0*/  @P2 STG.E.U16 desc[UR36][R6.64+0x10], R30 ;  /* 0x0000101e06002986 */ /* 0x000fe2000c101524 */
[----:B------:R-:W-:Y:S01]  /*7b00*/  F2FP.BF16.F32.PACK_AB R32, RZ, R32 ;  /* 0x00000020ff20723e */ /* 0x000fe200000010ff */
[-C--:B------:R-:W-:Y:S01]  /*7b10*/  FMUL R42, R42, R155.reuse ;  /* 0x0000009b2a2a7220 */ /* 0x080fe20000400000 */
[C---:B------:R-:W-:Y:S01]  /*7b20*/  ISETP.GT.AND P5, PT, R0.reuse, RZ, P0 ;  /* 0x000000ff0000720c */ /* 0x040fe200007a4270 */
[-C--:B------:R-:W-:Y:S01]  /*7b30*/  FMUL R43, R43, R155.reuse ;  /* 0x0000009b2b2b7220 */ /* 0x080fe20000400000 */
[----:B------:R-:W-:Y:S01]  /*7b40*/  ISETP.GT.AND P2, PT, R0, 0x8, P1 ;  /* 0x000000080000780c */ /* 0x000fe20000f44270 */
[-C--:B------:R-:W-:Y:S01]  /*7b50*/  FMUL R44, R44, R155.reuse ;  /* 0x0000009b2c2c7220 */ /* 0x080fe20000400000 */
[----:B------:R-:W-:Y:S01]  /*7b60*/  ISETP.GT.AND P1, PT, R3, 0x18, PT ;  /* 0x000000180300780c */ /* 0x000fe20003f24270 */
[----:B------:R-:W-:Y:S01]  /*7b70*/  FMUL R45, R45, R155 ;  /* 0x0000009b2d2d7220 */ /* 0x000fe20000400000 */
[----:B------:R-:W-:Y:S01]  /*7b80*/  F2FP.BF16.F32.PACK_AB R33, RZ, R33 ;  /* 0x00000021ff21723e */ /* 0x000fe200000010ff */
[----:B------:R-:W-:Y:S01]  /*7b90*/  @P3 STG.E.U16 desc[UR36][R6.64+0x12], R31 ;  /* 0x0000121f06003986 */ /* 0x000fe2000c101524 */
[----:B------:R-:W-:Y:S01]  /*7ba0*/  ISETP.GT.AND P3, PT, R0, 0x8, P0 ;  /* 0x000000080000780c */ /* 0x000fe20000764270 */
[-C--:B------:R-:W-:Y:S01]  /*7bb0*/  FMUL R46, R46, R155.reuse ;  /* 0x0000009b2e2e7220 */ /* 0x080fe20000400000 */
[----:B------:R-:W-:Y:S01]  /*7bc0*/  ISETP.GT.AND P0, PT, R3, 0x19, PT ;  /* 0x000000190300780c */ /* 0x000fe20003f04270 */
[----:B------:R-:W-:Y:S01]  /*7bd0*/  @P4 STG.E.U16 desc[UR36][R4.64+0x20], R32 ;  /* 0x0000202004004986 */ /* 0x000fe2000c101524 */
[C---:B------:R-:W-:Y:S01]  /*7be0*/  ISETP.GT.AND P4, PT, R0.reuse, RZ, P1 ;  /* 0x000000ff0000720c */ /* 0x040fe20000f84270 */
[-C--:B------:R-:W-:Y:S01]  /*7bf0*/  FMUL R47, R47, R155.reuse ;  /* 0x0000009b2f2f7220 */ /* 0x080fe20000400000 */
[----:B------:R-:W-:Y:S01]  /*7c00*/  F2FP.BF16.F32.PACK_AB R34, RZ, R34 ;  /* 0x00000022ff22723e */ /* 0x000fe200000010ff */
[----:B------:R-:W-:Y:S01]  /*7c10*/  @P5 STG.E.U16 desc[UR36][R4.64+0x22], R33 ;  /* 0x0000222104005986 */ /* 0x000fe2000c101524 */
[----:B------:R-:W-:Y:S01]  /*7c20*/  ISETP.GT.AND P5, PT, R0, RZ, P0 ;  /* 0x000000ff0000720c */ /* 0x000fe200007a4270 */
[----:B------:R-:W-:Y:S01]  /*7c30*/  FMUL R48, R48, R155 ;  /* 0x0000009b30307220 */ /* 0x000fe20000400000 */
[----:B------:R-:W-:Y:S01]  /*7c40*/  F2FP.BF16.F32.PACK_AB R35, RZ, R35 ;  /* 0x00000023ff23723e */ /* 0x000fe200000010ff */
[----:B------:R-:W-:Y:S01]  /*7c50*/  @P2 STG.E.U16 desc[UR36][R6.64+0x20], R34 ;  /* 0x0000202206002986 */ /* 0x000fe2000c101524 */
[----:B------:R-:W-:Y:S01]  /*7c60*/  F2FP.BF16.F32.PACK_AB R36, RZ, R36 ;  /* 0x00000024ff24723e */ /* 0x000fe200000010ff */
[-C--:B------:R-:W-:Y:S01]  /*7c70*/  FMUL R49, R49, R155.reuse ;  /* 0x0000009b31317220 */ /* 0x080fe20000400000 */
[----:B------:R-:W-:Y:S01]  /*7c80*/  ISETP.GT.AND P2, PT, R0, 0x8, P1 ;  /* 0x000000080000780c */ /* 0x000fe20000f44270 */
[----:B------:R-:W-:Y:S01]  /*7c90*/  @P3 STG.E.U16 desc[UR36][R6.64+0x22], R35 ;  /* 0x0000222306003986 */ /* 0x000fe2000c101524 */
[----:B------:R-:W-:Y:S01]  /*7ca0*/  ISETP.GT.AND P1, PT, R3, 0x20, PT ;  /* 0x000000200300780c */ /* 0x000fe20003f24270 */
[----:B------:R-:W-:Y:S01]  /*7cb0*/  FMUL R50, R50, R155 ;  /* 0x0000009b32327220 */ /* 0x000fe20000400000 */
[----:B------:R-:W-:Y:S01]  /*7cc0*/  F2FP.BF16.F32.PACK_AB R37, RZ, R37 ;  /* 0x00000025ff25723e */ /* 0x000fe200000010ff */
[----:B------:R-:W-:Y:S01]  /*7cd0*/  @P4 STG.E.U16 desc[UR36][R4.64+0x30], R36 ;  /* 0x0000302404004986 */ /* 0x000fe2000c101524 */
[C---:B------:R-:W-:Y:S01]  /*7ce0*/  ISETP.GT.AND P3, PT, R0.reuse, 0x8, P0 ;  /* 0x000000080000780c */ /* 0x040fe20000764270 */
[-C--:B------:R-:W-:Y:S01]  /*7cf0*/  FMUL R51, R51, R155.reuse ;  /* 0x0000009b33337220 */ /* 0x080fe20000400000 */
[----:B------:R-:W-:Y:S01]  /*7d00*/  ISETP.GT.AND P0, PT, R3, 0x21, PT ;  /* 0x000000210300780c */ /* 0x000fe20003f04270 */
[----:B------:R-:W-:Y:S01]  /*7d10*/  @P5 STG.E.U16 desc[UR36][R4.64+0x32], R37 ;  /* 0x0000322504005986 */ /* 0x000fe2000c101524 */
[----:B------:R-:W-:Y:S01]  /*7d20*/  ISETP.GT.AND P4, PT, R0, RZ, P1 ;  /* 0x000000ff0000720c */ /* 0x000fe20000f84270 */
[-C--:B------:R-:W-:Y:S01]  /*7d30*/  FMUL R52, R52, R155.reuse ;  /* 0x0000009b34347220 */ /* 0x080fe20000400000 */
[----:B------:R-:W-:Y:S01]  /*7d40*/  F2FP.BF16.F32.PACK_AB R38, RZ, R38 ;  /* 0x00000026ff26723e */ /* 0x000fe200000010ff */
[-C--:B------:R-:W-:Y:S01]  /*7d50*/  FMUL R53, R53, R155.reuse ;  /* 0x0000009b35357220 */ /* 0x080fe20000400000 */
        /* <DEDUP_REMOVED lines=325> */
[----:B------:R-:W-:Y:S01]  /*91b0*/  FMUL R151, R151, R155 ;  /* 0x0000009b97977220 */ /* 0x000fe20000400000 */
[----:B------:R-:W-:Y:S01]  /*91c0*/  ISETP.GT.AND P2, PT, R0, 0x8, P1 ;  /* 0x000000080000780c */ /* 0x000fe20000f44270 */
[----:B------:R-:W-:Y:S01]  /*91d0*/  @P3 STG.E.U16 desc[UR36][R6.64+0x132], R103 ;  /* 0x0001326706003986 */ /* 0x000fe2000c101524 */
[----:B------:R-:W-:-:S02]  /*91e0*/  ISETP.GT.AND P1, PT, R3, 0xa8, PT ;  /* 0x000000a80300780c */ /* 0x000fc40003f24270 */
[----:B------:R-:W-:Y:S01]  /*91f0*/  F2FP.BF16.F32.PACK_AB R105, RZ, R105 ;  /* 0x00000069ff69723e */ /* 0x000fe200000010ff */
[----:B------:R-:W-:Y:S01]  /*9200*/  @P4 STG.E.U16 desc[UR36][R4.64+0x140], R104 ;  /* 0x0001406804004986 */ /* 0x000fe2000c101524 */
[C---:B------:R-:W-:Y:S02]  /*9210*/  ISETP.GT.AND P3, PT, R0.reuse, 0x8, P0 ;  /* 0x000000080000780c */ /* 0x040fe40000764270 */
[----:B------:R-:W-:Y:S01]  /*9220*/  ISETP.GT.AND P0, PT, R3, 0xa9, PT ;  /* 0x000000a90300780c */ /* 0x000fe20003f04270 */
[----:B------:R-:W-:Y:S01]  /*9230*/  @P5 STG.E.U16 desc[UR36][R4.64+0x142], R105 ;  /* 0x0001426904005986 */ /* 0x000fe2000c101524 */
[C---:B------:R-:W-:Y:S02]  /*9240*/  ISETP.GT.AND P4, PT, R0.reuse, RZ, P1 ;  /* 0x000000ff0000720c */ /* 0x040fe40000f84270 */
[----:B------:R-:W-:Y:S02]  /*9250*/  F2FP.BF16.F32.PACK_AB R106, RZ, R106 ;  /* 0x0000006aff6a723e */ /* 0x000fe400000010ff */
[----:B------:R-:W-:-:S02]  /*9260*/  ISETP.GT.AND P5, PT, R0, RZ, P0 ;  /* 0x000000ff0000720c */ /* 0x000fc400007a4270 */
[----:B------:R-:W-:Y:S01]  /*9270*/  F2FP.BF16.F32.PACK_AB R107, RZ, R107 ;  /* 0x0000006bff6b723e */ /* 0x000fe200000010ff */
[----:B------:R-:W-:Y:S01]  /*9280*/  @P2 STG.E.U16 desc[UR36][R6.64+0x140], R106 ;  /* 0x0001406a06002986 */ /* 0x000fe2000c101524 */
[----:B------:R-:W-:Y:S02]  /*9290*/  F2FP.BF16.F32.PACK_AB R108, RZ, R108 ;  /* 0x0000006cff6c723e */ /* 0x000fe400000010ff */
[C---:B------:R-:W-:Y:S01]  /*92a0*/  ISETP.GT.AND P2, PT, R0.reuse, 0x8, P1 ;  /* 0x000000080000780c */ /* 0x040fe20000f44270 */
[----:B------:R-:W-:Y:S01]  /*92b0*/  @P3 STG.E.U16 desc[UR36][R6.64+0x142], R107 ;  /* 0x0001426b06003986 */ /* 0x000fe2000c101524 */
[----:B------:R-:W-:Y:S02]  /*92c0*/  ISETP.GT.AND P1, PT, R3, 0xb0, PT ;  /* 0x000000b00300780c */ /* 0x000fe40003f24270 */
[----:B------:R-:W-:Y:S01]  /*92d0*/  F2FP.BF16.F32.PACK_AB R109, RZ, R109 ;  /* 0x0000006dff6d723e */ /* 0x000fe200000010ff */
[----:B------:R-:W-:Y:S01]  /*92e0*/  @P4 STG.E.U16 desc[UR36][R4.64+0x150], R108 ;  /* 0x0001506c04004986 */ /* 0x000fe2000c101524 */
[----:B------:R-:W-:-:S02]  /*92f0*/  ISETP.GT.AND P3, PT, R0, 0x8, P0 ;  /* 0x000000080000780c */ /* 0x000fc40000764270 */
[----:B------:R-:W-:Y:S01]  /*9300*/  ISETP.GT.AND P0, PT, R3, 0xb1, PT ;  /* 0x000000b10300780c */ /* 0x000fe20003f04270 */
[----:B------:R-:W-:Y:S01]  /*9310*/  @P5 STG.E.U16 desc[UR36][R4.64+0x152], R109 ;  /* 0x0001526d04005986 */ /* 0x000fe2000c101524 */
[C---:B------:R-:W-:Y:S02]  /*9320*/  ISETP.GT.AND P4, PT, R0.reuse, RZ, P1 ;  /* 0x000000ff0000720c */ /* 0x040fe40000f84270 */
[----:B------:R-:W-:Y:S02]  /*9330*/  F2FP.BF16.F32.PACK_AB R110, RZ, R110 ;  /* 0x0000006eff6e723e */ /* 0x000fe400000010ff */
[----:B------:R-:W-:Y:S02]  /*9340*/  ISETP.GT.AND P5, PT, R0, RZ, P0 ;  /* 0x000000ff0000720c */ /* 0x000fe400007a4270 */
[----:B------:R-:W-:Y:S01]  /*9350*/  F2FP.BF16.F32.PACK_AB R111, RZ, R111 ;  /* 0x0000006fff6f723e */ /* 0x000fe200000010ff */
[----:B------:R-:W-:Y:S01]  /*9360*/  @P2 STG.E.U16 desc[UR36][R6.64+0x150], R110 ;  /* 0x0001506e06002986 */ /* 0x000fe2000c101524 */
[----:B------:R-:W-:-:S02]  /*9370*/  F2FP.BF16.F32.PACK_AB R112, RZ, R112 ;  /* 0x00000070ff70723e */ /* 0x000fc400000010ff */
[C---:B------:R-:W-:Y:S01]  /*9380*/  ISETP.GT.AND P2, PT, R0.reuse, 0x8, P1 ;  /* 0x000000080000780c */ /* 0x040fe20000f44270 */
[----:B------:R-:W-:Y:S01]  /*9390*/  @P3 STG.E.U16 desc[UR36][R6.64+0x152], R111 ;  /* 0x0001526f06003986 */ /* 0x000fe2000c101524 */
[C---:B------:R-:W-:Y:S02]  /*93a0*/  ISETP.GT.AND P1, PT, R3.reuse, 0xb8, PT ;  /* 0x000000b80300780c */ /* 0x040fe40003f24270 */
[----:B------:R-:W-:Y:S01]  /*93b0*/  F2FP.BF16.F32.PACK_AB R113, RZ, R113 ;  /* 0x00000071ff71723e */ /* 0x000fe200000010ff */
[----:B------:R-:W-:Y:S01]  /*93c0*/  @P4 STG.E.U16 desc[UR36][R4.64+0x160], R112 ;  /* 0x0001607004004986 */ /* 0x000fe2000c101524 */
[C---:B------:R-:W-:Y:S02]  /*93d0*/  ISETP.GT.AND P3, PT, R0.reuse, 0x8, P0 ;  /* 0x000000080000780c */ /* 0x040fe40000764270 */
[----:B------:R-:W-:Y:S01]  /*93e0*/  ISETP.GT.AND P0, PT, R3, 0xb9, PT ;  /* 0x000000b90300780c */ /* 0x000fe20003f04270 */
[----:B------:R-:W-:Y:S01]  /*93f0*/  @P5 STG.E.U16 desc[UR36][R4.64+0x162], R113 ;  /* 0x0001627104005986 */ /* 0x000fe2000c101524 */
[----:B------:R-:W-:-:S02]  /*9400*/  ISETP.GT.AND P4, PT, R0, RZ, P1 ;  /* 0x000000ff0000720c */ /* 0x000fc40000f84270 */
[----:B------:R-:W-:Y:S02]  /*9410*/  F2FP.BF16.F32.PACK_AB R114, RZ, R114 ;  /* 0x00000072ff72723e */ /* 0x000fe400000010ff */
[C---:B------:R-:W-:Y:S02]  /*9420*/  ISETP.GT.AND P5, PT, R0.reuse, RZ, P0 ;  /* 0x000000ff0000720c */ /* 0x040fe400007a4270 */
[----:B------:R-:W-:Y:S01]  /*9430*/  F2FP.BF16.F32.PACK_AB R115, RZ, R115 ;  /* 0x00000073ff73723e */ /* 0x000fe200000010ff */
[----:B------:R-:W-:Y:S01]  /*9440*/  @P2 STG.E.U16 desc[UR36][R6.64+0x160], R114 ;  /* 0x0001607206002986 */ /* 0x000fe2000c101524 */
[----:B------:R-:W-:Y:S02]  /*9450*/  F2FP.BF16.F32.PACK_AB R116, RZ, R116 ;  /* 0x00000074ff74723e */ /* 0x000fe400000010ff */
        /* <DEDUP_REMOVED lines=65> */
[----:B------:R-:W-:Y:S02]  /*9870*/  ISETP.GT.AND P5, PT, R0, RZ, P0 ;  /* 0x000000ff0000720c */ /* 0x000fe400007a4270 */
[----:B------:R-:W-:Y:S02]  /*9880*/  F2FP.BF16.F32.PACK_AB R134, RZ, R134 ;  /* 0x00000086ff86723e */ /* 0x000fe400000010ff */
[----:B------:R-:W-:Y:S02]  /*9890*/  F2FP.BF16.F32.PACK_AB R135, RZ, R135 ;  /* 0x00000087ff87723e */ /* 0x000fe400000010ff */
[----:B------:R-:W-:Y:S01]  /*98a0*/  F2FP.BF16.F32.PACK_AB R136, RZ, R136 ;  /* 0x00000088ff88723e */ /* 0x000fe200000010ff */
[----:B------:R-:W-:Y:S01]  /*98b0*/  @P2 STG.E.U16 desc[UR36][R6.64+0x1b0], R134 ;  /* 0x0001b08606002986 */ /* 0x000fe2000c101524 */
[----:B------:R-:W-:-:S02]  /*98c0*/  F2FP.BF16.F32.PACK_AB R137, RZ, R137 ;  /* 0x00000089ff89723e */ /* 0x000fc400000010ff */
[C---:B------:R-:W-:Y:S01]  /*98d0*/  ISETP.GT.AND P1, PT, R0.reuse, 0x8, P1 ;  /* 0x000000080000780c */ /* 0x040fe20000f24270 */
[----:B------:R-:W-:Y:S01]  /*98e0*/  @P3 STG.E.U16 desc[UR36][R6.64+0x1b2], R135 ;  /* 0x0001b28706003986 */ /* 0x000fe2000c101524 */
[C---:B------:R-:W-:Y:S02]  /*98f0*/  ISETP.GT.AND P2, PT, R0.reuse, 0x8, P0 ;  /* 0x000000080000780c */ /* 0x040fe40000744270 */
[C---:B------:R-:W-:Y:S01]  /*9900*/  ISETP.GT.AND P0, PT, R3.reuse, 0xe9, PT ;  /* 0x000000e90300780c */ /* 0x040fe20003f04270 */
[----:B------:R-:W-:Y:S01]  /*9910*/  @P4 STG.E.U16 desc[UR36][R4.64+0x1c0], R136 ;  /* 0x0001c08804004986 */ /* 0x000fe2000c101524 */
[----:B------:R-:W-:Y:S02]  /*9920*/  ISETP.GT.AND P4, PT, R3, 0xe8, PT ;  /* 0x000000e80300780c */ /* 0x000fe40003f84270 */
[----:B------:R-:W-:Y:S01]  /*9930*/  F2FP.BF16.F32.PACK_AB R138, RZ, R138 ;  /* 0x0000008aff8a723e */ /* 0x000fe200000010ff */
[----:B------:R-:W-:Y:S01]  /*9940*/  @P5 STG.E.U16 desc[UR36][R4.64+0x1c2], R137 ;  /* 0x0001c28904005986 */ /* 0x000fe2000c101524 */
[----:B------:R-:W-:-:S02]  /*9950*/  ISETP.GT.AND P5, PT, R0, RZ, P4 ;  /* 0x000000ff0000720c */ /* 0x000fc400027a4270 */
[----:B------:R-:W-:Y:S01]  /*9960*/  F2FP.BF16.F32.PACK_AB R139, RZ, R139 ;  /* 0x0000008bff8b723e */ /* 0x000fe200000010ff */
[----:B------:R-:W-:Y:S01]  /*9970*/  @P1 STG.E.U16 desc[UR36][R6.64+0x1c0], R138 ;  /* 0x0001c08a06001986 */ /* 0x000fe2000c101524 */
[----:B------:R-:W-:Y:S02]  /*9980*/  F2FP.BF16.F32.PACK_AB R140, RZ, R140 ;  /* 0x0000008cff8c723e */ /* 0x000fe400000010ff */
[C---:B------:R-:W-:Y:S01]  /*9990*/  ISETP.GT.AND P3, PT, R0.reuse, RZ, P0 ;  /* 0x000000ff0000720c */ /* 0x040fe20000764270 */
[----:B------:R-:W-:Y:S01]  /*99a0*/  @P2 STG.E.U16 desc[UR36][R6.64+0x1c2], R139 ;  /* 0x0001c28b06002986 */ /* 0x000fe2000c101524 */
[C---:B------:R-:W-:Y:S02]  /*99b0*/  ISETP.GT.AND P4, PT, R0.reuse, 0x8, P4 ;  /* 0x000000080000780c */ /* 0x040fe40002784270 */
[----:B------:R-:W-:Y:S02]  /*99c0*/  F2FP.BF16.F32.PACK_AB R141, RZ, R141 ;  /* 0x0000008dff8d723e */ /* 0x000fe400000010ff */
[----:B------:R-:W-:Y:S01]  /*99d0*/  F2FP.BF16.F32.PACK_AB R142, RZ, R142 ;  /* 0x0000008eff8e723e */ /* 0x000fe200000010ff */
[----:B------:R-:W-:Y:S01]  /*99e0*/  @P5 STG.E.U16 desc[UR36][R4.64+0x1d0], R140 ;  /* 0x0001d08c04005986 */ /* 0x000fe2000c101524 */
[----:B------:R-:W-:-:S02]  /*99f0*/  ISETP.GT.AND P5, PT, R0, 0x8, P0 ;  /* 0x000000080000780c */ /* 0x000fc400007a4270 */
[----:B------:R-:W-:Y:S02]  /*9a00*/  F2FP.BF16.F32.PACK_AB R143, RZ, R143 ;  /* 0x0000008fff8f723e */ /* 0x000fe400000010ff */
[C---:B------:R-:W-:Y:S01]  /*9a10*/  ISETP.GT.AND P0, PT, R3.reuse, 0xf1, PT ;  /* 0x000000f10300780c */ /* 0x040fe20003f04270 */
[----:B------:R-:W-:Y:S01]  /*9a20*/  @P3 STG.E.U16 desc[UR36][R4.64+0x1d2], R141 ;  /* 0x0001d28d04003986 */ /* 0x000fe2000c101524 */
[----:B------:R-:W-:Y:S02]  /*9a30*/  ISETP.GT.AND P3, PT, R3, 0xf0, PT ;  /* 0x000000f00300780c */ /* 0x000fe40003f64270 */
[----:B------:R-:W-:Y:S01]  /*9a40*/  F2FP.BF16.F32.PACK_AB R144, RZ, R144 ;  /* 0x00000090ff90723e */ /* 0x000fe200000010ff */
[----:B------:R-:W-:Y:S01]  /*9a50*/  @P4 STG.E.U16 desc[UR36][R6.64+0x1d0], R142 ;  /* 0x0001d08e06004986 */ /* 0x000fe2000c101524 */
[C---:B------:R-:W-:Y:S02]  /*9a60*/  ISETP.GT.AND P4, PT, R0.reuse, RZ, P3 ;  /* 0x000000ff0000720c */ /* 0x040fe40001f84270 */
[----:B------:R-:W-:Y:S01]  /*9a70*/  F2FP.BF16.F32.PACK_AB R145, RZ, R145 ;  /* 0x00000091ff91723e */ /* 0x000fe200000010ff */
[----:B------:R-:W-:Y:S01]  /*9a80*/  @P5 STG.E.U16 desc[UR36][R6.64+0x1d2], R143 ;  /* 0x0001d28f06005986 */ /* 0x000fe2000c101524 */
[----:B------:R-:W-:-:S02]  /*9a90*/  ISETP.GT.AND P5, PT, R0, RZ, P0 ;  /* 0x000000ff0000720c */ /* 0x000fc400007a4270 */
[C---:B------:R-:W-:Y:S02]  /*9aa0*/  ISETP.GT.AND P2, PT, R3.reuse, 0xf8, PT ;  /* 0x000000f80300780c */ /* 0x040fe40003f44270 */
[----:B------:R-:W-:Y:S02]  /*9ab0*/  ISETP.GT.AND P1, PT, R3, 0xf9, PT ;  /* 0x000000f90300780c */ /* 0x000fe40003f24270 */
[C---:B------:R-:W-:Y:S02]  /*9ac0*/  ISETP.GT.AND P3, PT, R0.reuse, 0x8, P3 ;  /* 0x000000080000780c */ /* 0x040fe40001f64270 */
[C---:B------:R-:W-:Y:S01]  /*9ad0*/  ISETP.GT.AND P0, PT, R0.reuse, 0x8, P0 ;  /* 0x000000080000780c */ /* 0x040fe20000704270 */
[----:B------:R-:W-:Y:S01]  /*9ae0*/  @P4 STG.E.U16 desc[UR36][R4.64+0x1e0], R144 ;  /* 0x0001e09004004986 */ /* 0x000fe2000c101524 */
[C---:B------:R-:W-:Y:S02]  /*9af0*/  ISETP.GT.AND P4, PT, R0.reuse, RZ, P1 ;  /* 0x000000ff0000720c */ /* 0x040fe40000f84270 */
[----:B------:R-:W-:Y:S01]  /*9b00*/  F2FP.BF16.F32.PACK_AB R146, RZ, R146 ;  /* 0x00000092ff92723e */ /* 0x000fe200000010ff */
[----:B------:R-:W-:Y:S01]  /*9b10*/  @P5 STG.E.U16 desc[UR36][R4.64+0x1e2], R145 ;  /* 0x0001e29104005986 */ /* 0x000fe2000c101524 */
[----:B------:R-:W-:-:S02]  /*9b20*/  ISETP.GT.AND P5, PT, R0, RZ, P2 ;  /* 0x000000ff0000720c */ /* 0x000fc400017a4270 */
[C---:B------:R-:W-:Y:S02]  /*9b30*/  ISETP.GT.AND P2, PT, R0.reuse, 0x8, P2 ;  /* 0x000000080000780c */ /* 0x040fe40001744270 */
[----:B------:R-:W-:Y:S01]  /*9b40*/  F2FP.BF16.F32.PACK_AB R147, RZ, R147 ;  /* 0x00000093ff93723e */ /* 0x000fe200000010ff */
[----:B------:R-:W-:Y:S01]  /*9b50*/  @P3 STG.E.U16 desc[UR36][R6.64+0x1e0], R146 ;  /* 0x0001e09206003986 */ /* 0x000fe2000c101524 */
[----:B------:R-:W-:Y:S02]  /*9b60*/  ISETP.GT.AND P1, PT, R0, 0x8, P1 ;  /* 0x000000080000780c */ /* 0x000fe40000f24270 */
[----:B------:R-:W-:Y:S01]  /*9b70*/  F2FP.BF16.F32.PACK_AB R148, RZ, R148 ;  /* 0x00000094ff94723e */ /* 0x000fe200000010ff */
[----:B------:R-:W-:Y:S01]  /*9b80*/  @P0 STG.E.U16 desc[UR36][R6.64+0x1e2], R147 ;  /* 0x0001e29306000986 */ /* 0x000fe2000c101524 */
[----:B------:R-:W-:Y:S02]  /*9b90*/  F2FP.BF16.F32.PACK_AB R149, RZ, R149 ;  /* 0x00000095ff95723e */ /* 0x000fe400000010ff */
[----:B------:R-:W-:Y:S01]  /*9ba0*/  F2FP.BF16.F32.PACK_AB R150, RZ, R150 ;  /* 0x00000096ff96723e */ /* 0x000fe200000010ff */
[----:B------:R-:W-:Y:S01]  /*9bb0*/  @P5 STG.E.U16 desc[UR36][R4.64+0x1f0], R148 ;  /* 0x0001f09404005986 */ /* 0x000fe2000c101524 */
[----:B------:R-:W-:-:S03]  /*9bc0*/  F2FP.BF16.F32.PACK_AB R151, RZ, R151 ;  /* 0x00000097ff97723e */ /* 0x000fc600000010ff */
[----:B------:R0:W-:Y:S02]  /*9bd0*/  @P4 STG.E.U16 desc[UR36][R4.64+0x1f2], R149 ;  /* 0x0001f29504004986 */ /* 0x0001e4000c101524 */
[----:B0-----:R-:W-:Y:S02]  /*9be0*/  @P2 IMAD.MOV.U32 R4, RZ, RZ, R6 ;  /* 0x000000ffff042224 */ /* 0x001fe400078e0006 */
[----:B------:R-:W-:-:S05]  /*9bf0*/  @P2 IMAD.MOV.U32 R5, RZ, RZ, R7 ;  /* 0x000000ffff052224 */ /* 0x000fca00078e0007 */
[----:B------:R0:W-:Y:S04]  /*9c00*/  @P2 STG.E.U16 desc[UR36][R4.64+0x1f0], R150 ;  /* 0x0001f09604002986 */ /* 0x0001e8000c101524 */
[----:B------:R0:W-:Y:S02]  /*9c10*/  @P1 STG.E.U16 desc[UR36][R6.64+0x1f2], R151 ;  /* 0x0001f29706001986 */ /* 0x0001e4000c101524 */
.L_x_286:
[----:B------:R-:W-:Y:S05]  /*9c20*/  BSYNC B0 ;  /* 0x0000000000007941 */ /* 0x000fea0003800000 */
.L_x_32:
[----:B------:R-:W-:Y:S01]  /*9c30*/  ULDC UR4, c[0x0][0xc] ;  /* 0x0000030000047ab9 */ /* 0x000fe20000000800 */
[----:B------:R-:W-:Y:S01]  /*9c40*/  ULDC UR5, c[0x0][0x10] ;  /* 0x0000040000057ab9 */ /* 0x000fe20000000800 */
[----:B0-----:R-:W0:Y:S01]  /*9c50*/  LDC R3, c[0x0][0x14] ;  /* 0x00000500ff037b82 */ /* 0x001e220000000800 */
[----:B------:R-:W-:Y:S01]  /*9c60*/  UIMAD.WIDE.U32 UR4, UR4, UR5, URZ ;  /* 0x00000005040472a5 */ /* 0x000fe2000f8e003f */
[----:B------:R-:W-:Y:S01]  /*9c70*/  PRMT R0, RZ, 0x7610, R0 ;  /* 0x00007610ff007816 */ /* 0x000fe20000000000 */
[----:B------:R-:W-:Y:S02]  /*9c80*/  IMAD.MOV.U32 R153, RZ, RZ, -0x1 ;  /* 0xffffffffff997424 */ /* 0x000fe400078e00ff */
[----:B------:R-:W-:Y:S02]  /*9c90*/  IMAD.MOV.U32 R23, RZ, RZ, -0x1 ;  /* 0xffffffffff177424 */ /* 0x000fe400078e00ff */
[----:B0-----:R-:W-:-:S04]  /*9ca0*/  IMAD.WIDE.U32 R16, R3, UR4, R16 ;  /* 0x0000000403107c25 */ /* 0x001fc8000f8e0010 */
[----:B------:R-:W-:Y:S01]  /*9cb0*/  IMAD R3, R3, UR5, RZ ;  /* 0x0000000503037c24 */ /* 0x000fe2000f8e02ff */
[----:B------:R-:W-:Y:S02]  /*9cc0*/  ULDC.64 UR4, c[0x0][0x650] ;  /* 0x0001940000047ab9 */ /* 0x000fe40000000a00 */
[----:B------:R-:W-:Y:S01]  /*9cd0*/  ISETP.GE.U32.AND P0, PT, R16, UR4, PT ;  /* 0x0000000410007c0c */ /* 0x000fe2000bf06070 */
[----:B------:R-:W-:-:S05]  /*9ce0*/  IMAD.IADD R17, R17, 0x1, R3 ;  /* 0x0000000111117824 */ /* 0x000fca00078e0203 */
[----:B------:R-:W-:-:S13]  /*9cf0*/  ISETP.GE.U32.AND.EX P0, PT, R17, UR5, PT, P0 ;  /* 0x0000000511007c0c */ /* 0x000fda000bf06100 */
[----:B------:R-:W-:Y:S05]  /*9d00*/  @P0 BRA `(.L_x_287) ;  /* 0x0000000400640947 */ /* 0x000fea0003800000 */
[----:B------:R-:W0:Y:S01]  /*9d10*/  S2R R12, SR_CTAID.X ;  /* 0x00000000000c7919 */ /* 0x000e220000002500 */
[----:B------:R-:W0:Y:S01]  /*9d20*/  LDC.64 R10, c[0x0][0x628] ;  /* 0x00018a00ff0a7b82 */ /* 0x000e220000000a00 */
[----:B------:R-:W-:Y:S01]  /*9d30*/  ULDC UR4, c[0x0][0x150] ;  /* 0x0000540000047ab9 */ /* 0x000fe20000000800 */
[----:B-1234-:R-:W-:Y:S01]  /*9d40*/  IMAD.MOV.U32 R8, RZ, RZ, R16 ;  /* 0x000000ffff087224 */ /* 0x01efe200078e0010 */
[----:B-----5:R-:W1:Y:S01]  /*9d50*/  S2R R24, SR_CTAID.Y ;  /* 0x0000000000187919 */ /* 0x020e620000002600 */
[----:B------:R-:W-:-:S04]  /*9d60*/  IMAD.MOV.U32 R9, RZ, RZ, R17 ;  /* 0x000000ffff097224 */ /* 0x000fc800078e0011 */
[----:B------:R-:W2:Y:S08]  /*9d70*/  LDC R21, c[0x0][0x144] ;  /* 0x00005100ff157b82 */ /* 0x000eb00000000800 */
[----:B------:R-:W3:Y:S08]  /*9d80*/  LDC R0, c[0x0][0x630] ;  /* 0x00018c00ff007b82 */ /* 0x000ef00000000800 */
[----:B------:R-:W4:Y:S01]  /*9d90*/  LDC.64 R14, c[0x0][0x620] ;  /* 0x00018800ff0e7b82 */ /* 0x000f220000000a00 */
[----:B0-----:R-:W-:-:S04]  /*9da0*/  ISETP.NE.U32.AND P0, PT, R10, RZ, PT ;  /* 0x000000ff0a00720c */ /* 0x001fc80003f05070 */
[----:B------:R-:W-:Y:S02]  /*9db0*/  ISETP.NE.AND.EX P0, PT, R11, RZ, PT, P0 ;  /* 0x000000ff0b00720c */ /* 0x000fe40003f05300 */
[----:B------:R-:W-:-:S05]  /*9dc0*/  I2FP.F32.U32 R3, R12 ;  /* 0x0000000c00037245 */ /* 0x000fca0000201000 */
[----:B------:R-:W-:-:S04]  /*9dd0*/  FMUL R3, R3, UR4 ;  /* 0x0000000403037c20 */ /* 0x000fc80008400000 */
[----:B------:R0:W0:Y:S02]  /*9de0*/  F2I.U32.TRUNC.NTZ R20, R3 ;  /* 0x0000000300147305 */ /* 0x000024000020f000 */
[----:B-123--:R-:W-:Y:S05]  /*9df0*/  @!P0 BRA `(.L_x_288) ;  /* 0x0000000000288947 */ /* 0x00efea0003800000 */
[----:B0-----:R-:W0:Y:S02]  /*9e00*/  LDC R3, c[0x0][0x634] ;  /* 0x00018d00ff037b82 */ /* 0x001e240000000800 */
        /* <DEDUP_REMOVED lines=9> */
.L_x_288:
[----:B------:R-:W1:Y:S01]  /*9ea0*/  LDC.64 R28, c[0x0][0x640] ;  /* 0x00019000ff1c7b82 */ /* 0x000e620000000a00 */
[-CC-:B------:R-:W-:Y:S01]  /*9eb0*/  SHF.R.U64 R23, R8, R0.reuse, R9.reuse ;  /* 0x0000000008177219 */ /* 0x180fe20000001209 */
[----:B0-----:R-:W-:Y:S01]  /*9ec0*/  IMAD.MOV R20, RZ, RZ, -R20 ;  /* 0x000000ffff147224 */ /* 0x001fe200078e0a14 */
[----:B------:R-:W-:Y:S01]  /*9ed0*/  SHF.R.U32.HI R0, RZ, R0, R9 ;  /* 0x00000000ff007219 */ /* 0x000fe20000011609 */
[----:B------:R-:W-:Y:S01]  /*9ee0*/  ULDC UR4, c[0x0][0x154] ;  /* 0x0000550000047ab9 */ /* 0x000fe20000000800 */
[----:B------:R-:W-:Y:S01]  /*9ef0*/  IADD3 R3, P0, RZ, -R23, RZ ;  /* 0x80000017ff037210 */ /* 0x000fe20007f1e0ff */
[----:B------:R-:W-:Y:S02]  /*9f00*/  IMAD R21, R21, R20, R12 ;  /* 0x0000001415157224 */ /* 0x000fe400078e020c */
[----:B------:R-:W0:Y:S01]  /*9f10*/  LDC R6, c[0x0][0x618] ;  /* 0x00018600ff067b82 */ /* 0x000e220000000800 */
[----:B------:R-:W-:Y:S02]  /*9f20*/  IMAD.MOV.U32 R7, RZ, RZ, 0x1 ;  /* 0x00000001ff077424 */ /* 0x000fe400078e00ff */
[----:B------:R-:W-:-:S04]  /*9f30*/  IMAD.X R5, RZ, RZ, ~R0, P0 ;  /* 0x000000ffff057224 */ /* 0x000fc800000e0e00 */
[-C--:B----4-:R-:W-:Y:S01]  /*9f40*/  IMAD R0, R5, R14.reuse, RZ ;  /* 0x0000000e05007224 */ /* 0x090fe200078e02ff */
[----:B------:R-:W2:Y:S01]  /*9f50*/  LDC R8, c[0x0][0x608] ;  /* 0x00018200ff087b82 */ /* 0x000ea20000000800 */
[----:B------:R-:W-:-:S04]  /*9f60*/  IMAD.WIDE.U32 R4, R3, R14, R16 ;  /* 0x0000000e03047225 */ /* 0x000fc800078e0010 */
[----:B------:R-:W-:Y:S01]  /*9f70*/  IMAD R3, R3, R15, R0 ;  /* 0x0000000f03037224 */ /* 0x000fe200078e0200 */
[----:B------:R-:W-:Y:S02]  /*9f80*/  I2FP.F32.U32 R0, R24 ;  /* 0x0000001800007245 */ /* 0x000fe40000201000 */
[----:B------:R-:W3:Y:S01]  /*9f90*/  LDC R26, c[0x0][0x658] ;  /* 0x00019600ff1a7b82 */ /* 0x000ee20000000800 */
[----:B------:R-:W-:Y:S01]  /*9fa0*/  IMAD.IADD R3, R5, 0x1, R3 ;  /* 0x0000000105037824 */ /* 0x000fe200078e0203 */
[----:B-1----:R-:W-:Y:S01]  /*9fb0*/  ISETP.NE.U32.AND P0, PT, R28, RZ, PT ;  /* 0x000000ff1c00720c */ /* 0x002fe20003f05070 */
[----:B------:R-:W-:Y:S01]  /*9fc0*/  FMUL R0, R0, UR4 ;  /* 0x0000000400007c20 */ /* 0x000fe20008400000 */
[----:B------:R-:W-:Y:S02]  /*9fd0*/  IMAD.MOV.U32 R5, RZ, RZ, -0x1 ;  /* 0xffffffffff057424 */ /* 0x000fe400078e00ff */
[----:B------:R-:W-:Y:S01]  /*9fe0*/  ISETP.NE.AND.EX P0, PT, R29, RZ, PT, P0 ;  /* 0x000000ff1d00720c */ /* 0x000fe20003f05300 */
[----:B------:R1:W4:Y:S01]  /*9ff0*/  F2I.U32.TRUNC.NTZ R13, R0 ;  /* 0x00000000000d7305 */ /* 0x000322000020f000 */
[----:B------:R-:W1:Y:S01]  /*a000*/  LDC R15, c[0x0][0x148] ;  /* 0x00005200ff0f7b82 */ /* 0x000e620000000800 */
[----:B0-----:R-:W-:-:S02]  /*a010*/  SHF.R.U64 R12, R4, R6, R3 ;  /* 0x00000006040c7219 */ /* 0x001fc40000001203 */
[----:B------:R-:W-:-:S05]  /*a020*/  SHF.R.U32.HI R3, RZ, R6, R3 ;  /* 0x00000006ff037219 */ /* 0x000fca0000011603 */
[----:B------:R-:W0:Y:S01]  /*a030*/  LDC R20, c[0x0][0x600] ;  /* 0x00018000ff147b82 */ /* 0x000e220000000800 */
[-CC-:B--2---:R-:W-:Y:S02]  /*a040*/  SHF.R.U64 R10, R12, R8.reuse, R3.reuse ;  /* 0x000000080c0a7219 */ /* 0x184fe40000001203 */
[----:B------:R-:W-:-:S05]  /*a050*/  SHF.R.U32.HI R3, RZ, R8, R3 ;  /* 0x00000008ff037219 */ /* 0x000fca0000011603 */
[----:B------:R-:W2:Y:S01]  /*a060*/  LDC R27, c[0x0][0x648] ;  /* 0x00019200ff1b7b82 */ /* 0x000ea20000000800 */
[-C--:B---3--:R-:W-:Y:S02]  /*a070*/  SHF.L.U32 R4, R5, R26.reuse, RZ ;  /* 0x0000001a05047219 */ /* 0x088fe400000006ff */
[--C-:B------:R-:W-:Y:S02]  /*a080*/  SHF.R.U64 R14, R10, R26, R3.reuse ;  /* 0x0000001a0a0e7219 */ /* 0x100fe40000001203 */
[----:B------:R-:W-:Y:S02]  /*a090*/  LOP3.LUT R25, RZ, R4, RZ, 0x33, !PT ;  /* 0x00000004ff197212 */ /* 0x000fe400078e33ff */
[-C--:B------:R-:W-:Y:S01]  /*a0a0*/  SHF.R.U32.HI R5, RZ, R26.reuse, R3 ;  /* 0x0000001aff057219 */ /* 0x080fe20000011603 */
[----:B------:R-:W3:Y:S01]  /*a0b0*/  LDC R30, c[0x0][0x638] ;  /* 0x00018e00ff1e7b82 */ /* 0x000ee20000000800 */
[----:B------:R-:W-:Y:S01]  /*a0c0*/  SHF.L.U32 R154, R7, R26, RZ ;  /* 0x0000001a079a7219 */ /* 0x000fe200000006ff */
[----:B------:R-:W-:-:S06]  /*a0d0*/  IMAD.MOV.U32 R4, RZ, RZ, R14 ;  /* 0x000000ffff047224 */ /* 0x000fcc00078e000e */
[----:B------:R-:W0:Y:S01]  /*a0e0*/  LDC R31, c[0x0][0x610] ;  /* 0x00018400ff1f7b82 */ /* 0x000e220000000800 */
[----:B----4-:R-:W-:Y:S05]  /*a0f0*/  @!P0 BRA `(.L_x_289) ;  /* 0x0000000000288947 */ /* 0x010fea0003800000 */
        /* <DEDUP_REMOVED lines=10> */
.L_x_289:
[----:B------:R-:W-:Y:S01]  /*a1a0*/  ISETP.NE.AND P0, PT, R2, 0x1, PT ;  /* 0x000000010200780c */ /* 0x000fe20003f05270 */
[----:B0-----:R-:W-:Y:S01]  /*a1b0*/  VIADD R7, R20, 0xffffffff ;  /* 0xffffffff14077836 */ /* 0x001fe20000000000 */
[----:B-12---:R-:W-:Y:S01]  /*a1c0*/  SHF.R.U64 R0, R4, R27, R5 ;  /* 0x0000001b04007219 */ /* 0x006fe20000001205 */
[----:B------:R-:W-:Y:S01]  /*a1d0*/  IMAD.MOV R13, RZ, RZ, -R13 ;  /* 0x000000ffff0d7224 */ /* 0x000fe200078e0a0d */
[----:B------:R-:W-:Y:S01]  /*a1e0*/  LOP3.LUT R5, R10, R25, RZ, 0xc0, !PT ;  /* 0x000000190a057212 */ /* 0x000fe200078ec0ff */
[----:B------:R-:W-:Y:S02]  /*a1f0*/  IMAD.MOV.U32 R4, RZ, RZ, 0x1 ;  /* 0x00000001ff047424 */ /* 0x000fe400078e00ff */
[----:B------:R-:W-:Y:S02]  /*a200*/  IMAD.MOV R3, RZ, RZ, -R0 ;  /* 0x000000ffff037224 */ /* 0x000fe400078e0a00 */
[----:B------:R-:W-:Y:S01]  /*a210*/  IMAD R154, R154, R0, R5 ;  /* 0x000000009a9a7224 */ /* 0x000fe200078e0205 */
[----:B------:R-:W-:Y:S01]  /*a220*/  LOP3.LUT R5, R12, R7, RZ, 0xc0, !PT ;  /* 0x000000070c057212 */ /* 0x000fe200078ec0ff */
[----:B---3--:R-:W-:-:S02]  /*a230*/  IMAD R0, R3, R30, R14 ;  /* 0x0000001e03007224 */ /* 0x008fc400078e020e */
[----:B------:R-:W-:Y:S02]  /*a240*/  @P0 IMAD R21, R15, R13, R24 ;  /* 0x0000000d0f150224 */ /* 0x000fe400078e0218 */
[----:B------:R-:W-:Y:S01]  /*a250*/  IMAD R3, R0, R20, R5 ;  /* 0x0000001400037224 */ /* 0x000fe200078e0205 */
[----:B------:R-:W-:Y:S01]  /*a260*/  PRMT R0, R4, 0x7610, R0 ;  /* 0x0000761004007816 */ /* 0x000fe20000000000 */
[----:B------:R-:W-:-:S05]  /*a270*/  IMAD R154, R154, R31, R21 ;  /* 0x0000001f9a9a7224 */ /* 0x000fca00078e0215 */
[----:B------:R-:W-:Y:S02]  /*a280*/  SEL R153, R3, R154, !P0 ;  /* 0x0000009a03997207 */ /* 0x000fe40004000000 */
[----:B------:R-:W-:-:S07]  /*a290*/  SEL R154, R154, R3, !P0 ;  /* 0x000000039a9a7207 */ /* 0x000fce0004000000 */
.L_x_287:
[----:B------:R-:W-:-:S13]  /*a2a0*/  LOP3.LUT P0, RZ, R0, 0xff, RZ, 0xc0, !PT ;  /* 0x000000ff00ff7812 */ /* 0x000fda000780c0ff */
[----:B------:R-:W-:Y:S05]  /*a2b0*/  @P0 BRA `(.L_x_290) ;  /* 0xffffff6c00d00947 */ /* 0x000fea000383ffff */
[----:B------:R-:W-:Y:S05]  /*a2c0*/  EXIT ;  /* 0x000000000000794d */ /* 0x000fea0003800000 */
.L_x_7:
[----:B0-----:R-:W-:Y:S01]  /*a2d0*/  ULDC.64 UR4, c[0x0][0x650] ;  /* 0x0001940000047ab9 */ /* 0x001fe20000000a00 */
        /* <DEDUP_REMOVED lines=25> */
.L_x_292:
[----:B------:R-:W0:Y:S01]  /*a470*/  LDC.64 R28, c[0x0][0x640] ;  /* 0x00019000ff1c7b82 */ /* 0x000e220000000a00 */
[-CC-:B------:R-:W-:Y:S01]  /*a480*/  SHF.R.U64 R22, R12, R6.reuse, R13.reuse ;  /* 0x000000060c167219 */ /* 0x180fe2000000120d */
[----:B------:R-:W-:Y:S01]  /*a490*/  IMAD.MOV.U32 R30, RZ, RZ, 0x1 ;  /* 0x00000001ff1e7424 */ /* 0x000fe200078e00ff */
[----:B------:R-:W-:Y:S02]  /*a4a0*/  SHF.R.U32.HI R6, RZ, R6, R13 ;  /* 0x00000006ff067219 */ /* 0x000fe4000001160d */
        /* <DEDUP_REMOVED lines=8> */
[----:B------:R-:W-:Y:S01]  /*a530*/  IMAD.IADD R9, R9, 0x1, R11 ;  /* 0x0000000109097824 */ /* 0x000fe200078e020b */
[----:B0-----:R-:W-:-:S04]  /*a540*/  ISETP.NE.U32.AND P0, PT, R28, RZ, PT ;  /* 0x000000ff1c00720c */ /* 0x001fc80003f05070 */
[----:B------:R-:W-:Y:S02]  /*a550*/  ISETP.NE.AND.EX P0, PT, R29, RZ, PT, P0 ;  /* 0x000000ff1d00720c */ /* 0x000fe40003f05300 */
[----:B------:R-:W0:Y:S01]  /*a560*/  LDC R20, c[0x0][0x600] ;  /* 0x00018000ff147b82 */ /* 0x000e220000000800 */
[-CC-:B-1----:R-:W-:Y:S01]  /*a570*/  SHF.R.U64 R14, R8, R10.reuse, R9.reuse ;  /* 0x0000000a080e7219 */ /* 0x182fe20000001209 */
[----:B------:R-:W-:Y:S01]  /*a580*/  IMAD.MOV.U32 R8, RZ, RZ, -0x1 ;  /* 0xffffffffff087424 */ /* 0x000fe200078e00ff */
[----:B------:R-:W-:-:S05]  /*a590*/  SHF.R.U32.HI R9, RZ, R10, R9 ;  /* 0x0000000aff097219 */ /* 0x000fca0000011609 */
[----:B------:R-:W1:Y:S01]  /*a5a0*/  LDC R26, c[0x0][0x648] ;  /* 0x00019200ff1a7b82 */ /* 0x000e620000000800 */
[-CC-:B--2---:R-:W-:Y:S02]  /*a5b0*/  SHF.R.U64 R21, R14, R12.reuse, R9.reuse ;  /* 0x0000000c0e157219 */ /* 0x184fe40000001209 */
[----:B------:R-:W-:-:S05]  /*a5c0*/  SHF.R.U32.HI R6, RZ, R12, R9 ;  /* 0x0000000cff067219 */ /* 0x000fca0000011609 */
[----:B------:R-:W2:Y:S01]  /*a5d0*/  LDC R27, c[0x0][0x638] ;  /* 0x00018e00ff1b7b82 */ /* 0x000ea20000000800 */
[-C--:B---3--:R-:W-:Y:S02]  /*a5e0*/  SHF.L.U32 R8, R8, R25.reuse, RZ ;  /* 0x0000001908087219 */ /* 0x088fe400000006ff */
[-CC-:B------:R-:W-:Y:S02]  /*a5f0*/  SHF.R.U64 R23, R21, R25.reuse, R6.reuse ;  /* 0x0000001915177219 */ /* 0x180fe40000001206 */
[----:B------:R-:W-:Y:S02]  /*a600*/  LOP3.LUT R32, RZ, R8, RZ, 0x33, !PT ;  /* 0x00000008ff207212 */ /* 0x000fe400078e33ff */
[----:B------:R-:W-:Y:S01]  /*a610*/  SHF.R.U32.HI R9, RZ, R25, R6 ;  /* 0x00000019ff097219 */ /* 0x000fe20000011606 */
[----:B------:R-:W3:Y:S01]  /*a620*/  LDC R31, c[0x0][0x610] ;  /* 0x00018400ff1f7b82 */ /* 0x000ee20000000800 */
[----:B------:R-:W-:Y:S01]  /*a630*/  IMAD.MOV.U32 R8, RZ, RZ, R23 ;  /* 0x000000ffff087224 */ /* 0x000fe200078e0017 */
[----:B------:R-:W-:Y:S06]  /*a640*/  @!P0 BRA `(.L_x_293) ;  /* 0x0000000000288947 */ /* 0x000fec0003800000 */
        /* <DEDUP_REMOVED lines=10> */
.L_x_293:
[----:B------:R-:W-:Y:S02]  /*a6f0*/  ISETP.NE.AND P0, PT, R2, 0x1, PT ;  /* 0x000000010200780c */ /* 0x000fe40003f05270 */
[----:B-1----:R-:W-:Y:S01]  /*a700*/  SHF.R.U64 R6, R8, R26, R9 ;  /* 0x0000001a08067219 */ /* 0x002fe20000001209 */
[----:B0-----:R-:W-:Y:S01]  /*a710*/  VIADD R9, R20, 0xffffffff ;  /* 0xffffffff14097836 */ /* 0x001fe20000000000 */
[----:B------:R-:W-:Y:S02]  /*a720*/  SHF.L.U32 R30, R30, R25, RZ ;  /* 0x000000191e1e7219 */ /* 0x000fe400000006ff */
[----:B------:R-:W-:Y:S01]  /*a730*/  LOP3.LUT R5, R21, R32, RZ, 0xc0, !PT ;  /* 0x0000002015057212 */ /* 0x000fe200078ec0ff */
[----:B------:R-:W-:-:S04]  /*a740*/  IMAD.MOV R8, RZ, RZ, -R6 ;  /* 0x000000ffff087224 */ /* 0x000fc800078e0a06 */
[----:B------:R-:W-:Y:S01]  /*a750*/  IMAD R6, R30, R6, R5 ;  /* 0x000000061e067224 */ /* 0x000fe200078e0205 */
[----:B------:R-:W-:Y:S01]  /*a760*/  LOP3.LUT R5, R14, R9, RZ, 0xc0, !PT ;  /* 0x000000090e057212 */ /* 0x000fe200078ec0ff */
[----:B------:R-:W-:Y:S02]  /*a770*/  @P0 IMAD R3, R7, R24, R4 ;  /* 0x0000001807030224 */ /* 0x000fe400078e0204 */
[----:B--2---:R-:W-:Y:S02]  /*a780*/  IMAD R4, R8, R27, R23 ;  /* 0x0000001b08047224 */ /* 0x004fe400078e0217 */
[----:B---3--:R-:W-:Y:S02]  /*a790*/  IMAD R3, R6, R31, R3 ;  /* 0x0000001f06037224 */ /* 0x008fe400078e0203 */
[----:B------:R-:W-:Y:S02]  /*a7a0*/  IMAD R4, R4, R20, R5 ;  /* 0x0000001404047224 */ /* 0x000fe400078e0205 */
[----:B------:R-:W-:-:S02]  /*a7b0*/  IMAD.MOV.U32 R8, RZ, RZ, 0x1 ;  /* 0x00000001ff087424 */ /* 0x000fc400078e00ff */
[----:B------:R-:W-:Y:S01]  /*a7c0*/  IMAD.MOV.U32 R6, RZ, RZ, R22 ;  /* 0x000000ffff067224 */ /* 0x000fe200078e0016 */
[----:B------:R-:W-:Y:S02]  /*a7d0*/  SEL R20, R4, R3, !P0 ;  /* 0x0000000304147207 */ /* 0x000fe40004000000 */
[----:B------:R-:W-:-:S07]  /*a7e0*/  SEL R21, R3, R4, !P0 ;  /* 0x0000000403157207 */ /* 0x000fce0004000000 */
.L_x_291:
[----:B------:R-:W-:-:S08]  /*a7f0*/  NOP ;  /* 0x0000000000007918 */ /* 0x000fd00000000000 */
[----:B------:R-:W0:-:S00]  /*a800*/  USETMAXREG.DEALLOC.CTAPOOL 0x28 ;  /* 0x00000028000079c8 */ /* 0x000e0000080e0500 */
[----:B0-----:R-:W-:-:S13]  /*a810*/  ISETP.NE.AND P0, PT, R0, RZ, PT ;  /* 0x000000ff0000720c */ /* 0x001fda0003f05270 */
[----:B------:R-:W-:Y:S05]  /*a820*/  @P0 EXIT ;  /* 0x000000000000094d */ /* 0x000fea0003800000 */
[----:B------:R-:W-:Y:S01]  /*a830*/  LOP3.LUT P0, RZ, R8, 0xff, RZ, 0xc0, !PT ;  /* 0x000000ff08ff7812 */ /* 0x000fe2000780c0ff */
[----:B------:R-:W-:Y:S02]  /*a840*/  IMAD.MOV.U32 R0, RZ, RZ, 0x1 ;  /* 0x00000001ff007424 */ /* 0x000fe400078e00ff */
[----:B------:R-:W-:-:S10]  /*a850*/  IMAD.MOV.U32 R3, RZ, RZ, RZ ;  /* 0x000000ffff037224 */ /* 0x000fd400078e00ff */
[----:B------:R-:W-:Y:S05]  /*a860*/  @!P0 BRA `(.L_x_294) ;  /* 0x0000000c00448947 */ /* 0x000fea0003800000 */
[----:B------:R-:W0:Y:S01]  /*a870*/  LDC R0, c[0x0][0x28c] ;  /* 0x0000a300ff007b82 */ /* 0x000e220000000800 */
[----:B------:R-:W1:Y:S01]  /*a880*/  S2R R9, SR_CgaCtaId ;  /* 0x0000000000097919 */ /* 0x000e620000008800 */
[----:B------:R-:W-:Y:S01]  /*a890*/  ULDC UR5, c[0x0][0x600] ;  /* 0x0001800000057ab9 */ /* 0x000fe20000000800 */
[----:B------:R-:W-:Y:S01]  /*a8a0*/  ULDC UR4, c[0x0][0xc] ;  /* 0x0000030000047ab9 */ /* 0x000fe20000000800 */
[----:B------:R-:W-:Y:S01]  /*a8b0*/  UIADD3 UR16, UR5, -0x1, URZ ;  /* 0xffffffff05107890 */ /* 0x000fe2000fffe03f */
[----:B------:R-:W-:Y:S01]  /*a8c0*/  BSSY B0, `(.L_x_294) ;  /* 0x00000cb000007945 */ /* 0x000fe20003800000 */
[----:B------:R-:W-:Y:S01]  /*a8d0*/  ULDC UR6, c[0x0][0x658] ;  /* 0x0001960000067ab9 */ /* 0x000fe20000000800 */
[----:B------:R-:W-:Y:S01]  /*a8e0*/  ULDC UR5, c[0x0][0x10] ;  /* 0x0000040000057ab9 */ /* 0x000fe20000000800 */
[----:B------:R-:W-:Y:S01]  /*a8f0*/  UMOV UR7, 0xffffffff ;  /* 0xffffffff00077882 */ /* 0x000fe20000000000 */
[----:B------:R-:W-:Y:S01]  /*a900*/  UMOV UR8, 0x1 ;  /* 0x0000000100087882 */ /* 0x000fe20000000000 */
[----:B------:R-:W-:Y:S01]  /*a910*/  UIMAD.WIDE.U32 UR4, UR4, UR5, URZ ;  /* 0x00000005040472a5 */ /* 0x000fe2000f8e003f */
[----:B------:R-:W-:Y:S01]  /*a920*/  IMAD.MOV.U32 R10, RZ, RZ, 0x1 ;  /* 0x00000001ff0a7424 */ /* 0x000fe200078e00ff */
[----:B------:R-:W-:Y:S01]  /*a930*/  USHF.L.U32 UR7, UR7, UR6, URZ ;  /* 0x0000000607077299 */ /* 0x000fe2000800063f */
[----:B------:R-:W-:Y:S01]  /*a940*/  LOP3.LUT R13, R19, 0x2, RZ, 0xfc, !PT ;  /* 0x00000002130d7812 */ /* 0x000fe200078efcff */
[----:B------:R-:W-:-:S02]  /*a950*/  USHF.L.U32 UR18, UR8, UR6, URZ ;  /* 0x0000000608127299 */ /* 0x000fc4000800063f */
[----:B------:R-:W-:Y:S01]  /*a960*/  ULOP3.LUT UR17, URZ, UR7, URZ, 0x33, !UPT ;  /* 0x000000073f117292 */ /* 0x000fe2000f8e333f */
[----:B------:R-:W-:Y:S01]  /*a970*/  ULDC UR6, c[0x0][0x14] ;  /* 0x0000050000067ab9 */ /* 0x000fe20000000800 */
[----:B------:R-:W-:Y:S01]  /*a980*/  ULDC.64 UR22, c[0x0][0x198] ;  /* 0x0000660000167ab9 */ /* 0x000fe20000000a00 */
[----:B------:R-:W-:Y:S02]  /*a990*/  UIMAD.WIDE.U32 UR20, UR4, UR6, URZ ;  /* 0x00000006041472a5 */ /* 0x000fe4000f8e003f */
[----:B------:R-:W-:Y:S01]  /*a9a0*/  UIMAD UR13, UR5, UR6, URZ ;  /* 0x00000006050d72a4 */ /* 0x000fe2000f8e023f */
[----:B0-----:R-:W-:-:S03]  /*a9b0*/  VIADD R0, R0, 0x3f ;  /* 0x0000003f00007836 */ /* 0x001fc60000000000 */
[----:B------:R-:W-:Y:S02]  /*a9c0*/  UIADD3 UR13, UR21, UR13, URZ ;  /* 0x0000000d150d7290 */ /* 0x000fe4000fffe03f */
[----:B------:R-:W-:-:S04]  /*a9d0*/  SHF.R.S32.HI R3, RZ, 0x1f, R0 ;  /* 0x0000001fff037819 */ /* 0x000fc80000011400 */
[----:B------:R-:W-:Y:S01]  /*a9e0*/  LEA.HI R8, R3, R0, RZ, 0x6 ;  /* 0x0000000003087211 */ /* 0x000fe200078f30ff */
[----:B-1----:R-:W-:Y:S02]  /*a9f0*/  IMAD.SHL.U32 R11, R9, 0x80, RZ ;  /* 0x00000080090b7824 */ /* 0x002fe400078e00ff */
[----:B------:R-:W-:Y:S01]  /*aa00*/  IMAD.MOV.U32 R0, RZ, RZ, 0x1 ;  /* 0x00000001ff007424 */ /* 0x000fe200078e00ff */
[----:B------:R-:W-:Y:S01]  /*aa10*/  SHF.R.S32.HI R8, RZ, 0x6, R8 ;  /* 0x00000006ff087819 */ /* 0x000fe20000011408 */
[----:B------:R-:W-:Y:S01]  /*aa20*/  IMAD.MOV.U32 R3, RZ, RZ, RZ ;  /* 0x000000ffff037224 */ /* 0x000fe200078e00ff */
[----:B------:R-:W-:Y:S01]  /*aa30*/  LOP3.LUT R11, R11, 0x80, RZ, 0xc0, !PT ;  /* 0x000000800b0b7812 */ /* 0x000fe200078ec0ff */
[----:B------:R-:W-:Y:S02]  /*aa40*/  IMAD.SHL.U32 R9, R9, 0x2000, RZ ;  /* 0x0000200009097824 */ /* 0x000fe400078e00ff */
[----:B------:R-:W-:-:S07]  /*aa50*/  VIADD R12, R8, 0x1 ;  /* 0x00000001080c7836 */ /* 0x000fce0000000000 */
.L_x_305:
[----:B------:R-:W-:-:S03]  /*aa60*/  UMOV UR4, 0xffffffff ;  /* 0xffffffff00047882 */ /* 0x000fc60000000000 */
[----:B------:R-:W-:Y:S05]  /*aa70*/  BRA.DIV UR4, `(.L_x_295) ;  /* 0x0000000e04a87947 */ /* 0x000fea000b800000 */
[----:B------:R-:W-:-:S13]  /*aa80*/  ELECT P6, URZ, PT ;  /* 0x00000000003f782f */ /* 0x000fda00038c0000 */
.L_x_316:
[----:B------:R-:W0:Y:S01]  /*aa90*/  LDC R4, c[0x0][0x28c] ;  /* 0x0000a300ff047b82 */ /* 0x000e220000000800 */
[----:B------:R-:W-:Y:S01]  /*aaa0*/  BSSY B1, `(.L_x_296) ;  /* 0x0000038000017945 */ /* 0x000fe20003800000 */
[----:B0-----:R-:W-:-:S13]  /*aab0*/  ISETP.LT.OR P6, PT, R4, 0x1, !P6 ;  /* 0x000000010400780c */ /* 0x001fda00077c1670 */
[----:B------:R-:W-:Y:S05]  /*aac0*/  @P6 BRA `(.L_x_297) ;  /* 0x0000000000d46947 */ /* 0x000fea0003800000 */
[----:B------:R-:W-:Y:S02]  /*aad0*/  IMAD R20, R20, 0x100, R11 ;  /* 0x0000010014147824 */ /* 0x000fe400078e020b */
[----:B------:R-:W-:Y:S02]  /*aae0*/  IMAD.SHL.U32 R21, R21, 0x80, RZ ;  /* 0x0000008015157824 */ /* 0x000fe400078e00ff */
[----:B------:R-:W-:Y:S02]  /*aaf0*/  IMAD.MOV.U32 R24, RZ, RZ, RZ ;  /* 0x000000ffff187224 */ /* 0x000fe400078e00ff */
[----:B------:R-:W-:Y:S02]  /*ab00*/  IMAD.MOV.U32 R4, RZ, RZ, R12 ;  /* 0x000000ffff047224 */ /* 0x000fe400078e000c */
[----:B------:R-:W-:Y:S02]  /*ab10*/  IMAD.MOV.U32 R5, RZ, RZ, R0 ;  /* 0x000000ffff057224 */ /* 0x000fe400078e0000 */
[----:B------:R-:W-:-:S07]  /*ab20*/  IMAD.MOV.U32 R7, RZ, RZ, R3 ;  /* 0x000000ffff077224 */ /* 0x000fce00078e0003 */
.L_x_300:
[----:B------:R-:W0:Y:S01]  /*ab30*/  S2R R15, SR_CgaCtaId ;  /* 0x00000000000f7919 */ /* 0x000e220000008800 */
[----:B------:R-:W-:Y:S02]  /*ab40*/  MOV R14, 0x400 ;  /* 0x00000400000e7802 */ /* 0x000fe40000000f00 */
[----:B------:R-:W-:Y:S02]  /*ab50*/  LOP3.LUT P1, RZ, R18, 0x7f, RZ, 0xc0, !PT ;  /* 0x0000007f12ff7812 */ /* 0x000fe4000782c0ff */
[----:B0-----:R-:W-:Y:S02]  /*ab60*/  LEA R22, R15, R14, 0x18 ;  /* 0x0000000e0f167211 */ /* 0x001fe400078ec0ff */
[----:B------:R-:W-:-:S09]  /*ab70*/  SHF.L.U32 R14, R5, 0x1f, RZ ;  /* 0x0000001f050e7819 */ /* 0x000fd200000006ff */
[----:B------:R-:W0:Y:S01]  /*ab80*/  @!P1 LDC R15, c[0x0][0x500] ;  /* 0x00014000ff0f9b82 */ /* 0x000e220000000800 */
[----:B------:R-:W-:-:S04]  /*ab90*/  IMAD R23, R7, 0x8, R22 ;  /* 0x0000000807177824 */ /* 0x000fc800078e0216 */
[----:B------:R-:W1:Y:S02]  /*aba0*/  SYNCS.PHASECHK.TRANS64.TRYWAIT P0, [R23+URZ+0x20], R14 ;  /* 0x0000200e170075a7 */ /* 0x000e64000800017f */
[----:B-1----:R-:W-:Y:S05]  /*abb0*/  @!P0 BRA `(.L_x_298) ;  /* 0x0000000c00788947 */ /* 0x002fea0003800000 */
.L_x_317:
[----:B-1----:R-:W-:Y:S01]  /*abc0*/  PRMT R14, R13, 0x9910, RZ ;  /* 0x000099100d0e7816 */ /* 0x002fe200000000ff */
[----:B0-----:R0:W-:Y:S03]  /*abd0*/  @!P1 SYNCS.ARRIVE.TRANS64 RZ, [R23+URZ], R15 ;  /* 0x0000000f17ff99a7 */ /* 0x0011e6000800003f */
[----:B------:R-:W-:-:S13]  /*abe0*/  ISETP.NE.AND P0, PT, R14, 0x2, PT ;  /* 0x000000020e00780c */ /* 0x000fda0003f05270 */
[----:B0-----:R-:W-:Y:S05]  /*abf0*/  @P0 BRA `(.L_x_299) ;  /* 0x0000000000040947 */ /* 0x001fea0003800000 */
[----:B------:R-:W-:Y:S01]  /*ac00*/  BPT.TRAP 0x1 ;  /* 0x000000040000795c */ /* 0x000fe20000300000 */
.L_x_299:
[----:B------:R-:W-:Y:S01]  /*ac10*/  IMAD.SHL.U32 R14, R7, 0x4000, RZ ;  /* 0x00004000070e7824 */ /* 0x000fe200078e00ff */
[----:B------:R-:W-:Y:S01]  /*ac20*/  R2UR UR9, R23 ;  /* 0x00000000170972ca */ /* 0x000fe200000e0000 */
[----:B------:R-:W-:Y:S01]  /*ac30*/  VIADD R4, R4, 0xffffffff ;  /* 0xffffffff04047836 */ /* 0x000fe20000000000 */
[----:B------:R-:W-:Y:S01]  /*ac40*/  R2UR UR11, R21 ;  /* 0x00000000150b72ca */ /* 0x000fe200000e0000 */
[----:B------:R-:W-:Y:S01]  /*ac50*/  UIADD3 UR4, UP0, UR22, 0xf0, URZ ;  /* 0x000000f016047890 */ /* 0x000fe2000ff1e03f */
[----:B------:R-:W-:Y:S01]  /*ac60*/  LOP3.LUT R15, R14, 0x2000, R9, 0xf8, !PT ;  /* 0x000020000e0f7812 */ /* 0x000fe200078ef809 */
[----:B------:R-:W-:Y:S01]  /*ac70*/  UIADD3 UR24, UP1, UR22, 0x1f0, URZ ;  /* 0x000001f016187890 */ /* 0x000fe2000ff3e03f */
[----:B------:R-:W-:Y:S01]  /*ac80*/  IADD3 R14, R22, 0x100, R14 ;  /* 0x00000100160e7810 */ /* 0x000fe20007ffe00e */
[----:B------:R-:W-:Y:S01]  /*ac90*/  UIADD3.X UR5, URZ, UR23, URZ, UP0, !UPT ;  /* 0x000000173f057290 */ /* 0x000fe200087fe43f */
[----:B------:R-:W-:Y:S01]  /*aca0*/  R2UR UR10, R24 ;  /* 0x00000000180a72ca */ /* 0x000fe200000e0000 */
[----:B------:R-:W-:Y:S01]  /*acb0*/  IMAD R15, R15, 0x2, R22 ;  /* 0x000000020f0f7824 */ /* 0x000fe200078e0216 */
[----:B------:R-:W-:Y:S01]  /*acc0*/  R2UR UR14, R14 ;  /* 0x000000000e0e72ca */ /* 0x000fe200000e0000 */
[----:B------:R-:W-:Y:S01]  /*acd0*/  VIADD R7, R7, 0x1 ;  /* 0x0000000107077836 */ /* 0x000fe20000000000 */
[----:B------:R-:W-:Y:S01]  /*ace0*/  R2UR UR12, R6 ;  /* 0x00000000060c72ca */ /* 0x000fe200000e0000 */
[----:B------:R-:W-:Y:S01]  /*acf0*/  UIADD3.X UR25, URZ, UR23, URZ, UP1, !UPT ;  /* 0x000000173f197290 */ /* 0x000fe20008ffe43f */
[----:B------:R-:W-:Y:S01]  /*ad00*/  R2UR UR8, R15 ;  /* 0x000000000f0872ca */ /* 0x000fe200000e0000 */
[----:B------:R-:W-:Y:S01]  /*ad10*/  UMOV UR6, 0x0 ;  /* 0x0000000000067882 */ /* 0x000fe20000000000 */
[----:B------:R-:W-:Y:S01]  /*ad20*/  R2UR UR19, R20 ;  /* 0x00000000141372ca */ /* 0x000fe200000e0000 */
[----:B------:R-:W-:Y:S01]  /*ad30*/  UMOV UR7, 0x10000000 ;  /* 0x1000000000077882 */ /* 0x000fe20000000000 */
[----:B------:R-:W-:Y:S01]  /*ad40*/  ISETP.GT.AND P1, PT, R4, 0x1, PT ;  /* 0x000000010400780c */ /* 0x000fe20003f24270 */
[----:B------:R-:W-:Y:S01]  /*ad50*/  UMOV UR26, 0x30000 ;  /* 0x00030000001a7882 */ /* 0x000fe20000000000 */
[----:B------:R-:W-:Y:S01]  /*ad60*/  ISETP.NE.AND P0, PT, R7, 0x4, PT ;  /* 0x000000040700780c */ /* 0x000fe20003f05270 */
[----:B------:R-:W-:-:S03]  /*ad70*/  VIADD R24, R24, 0x40 ;  /* 0x0000004018187836 */ /* 0x000fc60000000000 */
[----:B------:R-:W-:Y:S02]  /*ad80*/  SEL R14, RZ, 0x1, P0 ;  /* 0x00000001ff0e7807 */ /* 0x000fe40000000000 */
[----:B------:R-:W-:Y:S01]  /*ad90*/  SEL R7, R7, RZ, P0 ;  /* 0x000000ff07077207 */ /* 0x000fe20000000000 */
[----:B------:R-:W-:Y:S01]  /*ada0*/  UIADD3 UR15, UR8, 0x10100, URZ ;  /* 0x00010100080f7890 */ /* 0x000fe2000fffe03f */
[----:B------:R-:W-:Y:S02]  /*adb0*/  LOP3.LUT R5, R5, R14, RZ, 0x3c, !PT ;  /* 0x0000000e05057212 */ /* 0x000fe400078e3cff */
[----:B------:R-:W-:Y:S02]  /*adc0*/  UMOV UR8, UR14 ;  /* 0x0000000e00087c82 */ /* 0x000fe40008000000 */
[----:B------:R0:W-:Y:S02]  /*add0*/  UTMALDG.3D [UR8], [UR4], desc[UR6] ;  /* 0x00000608040075b4 */ /* 0x0001e40008011000 */
[----:B0-----:R-:W-:Y:S01]  /*ade0*/  UMOV UR8, UR15 ;  /* 0x0000000f00087c82 */ /* 0x001fe20008000000 */
[----:B------:R-:W-:-:S02]  /*adf0*/  UMOV UR11, UR19 ;  /* 0x00000013000b7c82 */ /* 0x000fc40008000000 */
[----:B------:R0:W-:Y:S02]  /*ae00*/  UTMALDG.3D.MULTICAST [UR8], [UR24], UR26, desc[UR6] ;  /* 0x00000608180073b4 */ /* 0x0001e4000801181a */
[----:B0-----:R-:W-:Y:S05]  /*ae10*/  @P1 BRA `(.L_x_300) ;  /* 0xfffffffc00441947 */ /* 0x001fea000383ffff */
.L_x_297:
[----:B------:R-:W-:Y:S05]  /*ae20*/  BSYNC B1 ;  /* 0x0000000000017941 */ /* 0x000fea0003800000 */
.L_x_296:
[----:B------:R-:W-:Y:S01]  /*ae30*/  LOP3.LUT P1, RZ, R10, 0xff, RZ, 0xc0, !PT ;  /* 0x000000ff0aff7812 */ /* 0x000fe2000782c0ff */
[----:B------:R-:W-:Y:S01]  /*ae40*/  IMAD.IADD R3, R8, 0x1, R3 ;  /* 0x0000000108037824 */ /* 0x000fe200078e0203 */
[----:B------:R-:W-:Y:S01]  /*ae50*/  IADD3 R16, P2, R16, UR20, RZ ;  /* 0x0000001410107c10 */ /* 0x000fe2000ff5e0ff */
[----:B------:R-:W-:Y:S01]  /*ae60*/  ULDC.64 UR4, c[0x0][0x650] ;  /* 0x0001940000047ab9 */ /* 0x000fe20000000a00 */
[----:B------:R-:W-:Y:S01]  /*ae70*/  BSSY B1, `(.L_x_301) ;  /* 0x000006d000017945 */ /* 0x000fe20003800000 */
[----:B------:R-:W-:Y:S01]  /*ae80*/  IMAD.MOV.U32 R21, RZ, RZ, -0x1 ;  /* 0xffffffffff157424 */ /* 0x000fe200078e00ff */
[----:B------:R-:W-:Y:S01]  /*ae90*/  ISETP.GT.U32.AND P0, PT, R3, 0x3, PT ;  /* 0x000000030300780c */ /* 0x000fe20003f04070 */
[----:B------:R-:W-:Y:S01]  /*aea0*/  IMAD.MOV.U32 R20, RZ, RZ, -0x1 ;  /* 0xffffffffff147424 */ /* 0x000fe200078e00ff */
[----:B------:R-:W-:Y:S02]  /*aeb0*/  SHF.R.U32.HI R4, RZ, 0x2, R3 ;  /* 0x00000002ff047819 */ /* 0x000fe40000011603 */
[----:B------:R-:W-:-:S02]  /*aec0*/  ISETP.LT.U32.AND P0, PT, R8, 0x4, P0 ;  /* 0x000000040800780c */ /* 0x000fc40000701070 */
[----:B------:R-:W-:Y:S01]  /*aed0*/  IADD3.X R17, R17, UR13, RZ, P2, !PT ;  /* 0x0000000d11117c10 */ /* 0x000fe200097fe4ff */
[----:B------:R-:W0:Y:S01]  /*aee0*/  @P1 S2R R6, SR_CgaCtaId ;  /* 0x0000000000061919 */ /* 0x000e220000008800 */
[----:B------:R-:W-:Y:S02]  /*aef0*/  @P1 MOV R5, 0x400 ;  /* 0x0000040000051802 */ /* 0x000fe40000000f00 */
[----:B------:R-:W-:Y:S02]  /*af00*/  ISETP.GE.U32.AND P2, PT, R16, UR4, PT ;  /* 0x0000000410007c0c */ /* 0x000fe4000bf46070 */
[----:B------:R-:W-:Y:S02]  /*af10*/  LOP3.LUT R4, R4, 0x1, RZ, 0xc0, !PT ;  /* 0x0000000104047812 */ /* 0x000fe400078ec0ff */
[----:B------:R-:W-:Y:S02]  /*af20*/  LOP3.LUT R3, R3, 0x3, RZ, 0xc0, !PT ;  /* 0x0000000303037812 */ /* 0x000fe400078ec0ff */
[----:B------:R-:W-:-:S02]  /*af30*/  PRMT R10, RZ, 0x7610, R10 ;  /* 0x00007610ff0a7816 */ /* 0x000fc4000000000a */
[----:B0-----:R-:W-:Y:S01]  /*af40*/  @P1 LEA R5, R6, R5, 0x18 ;  /* 0x0000000506051211 */ /* 0x001fe200078ec0ff */
[----:B------:R-:W-:-:S03]  /*af50*/  IMAD.MOV.U32 R6, RZ, RZ, -0x1 ;  /* 0xffffffffff067424 */ /* 0x000fc600078e00ff */
[----:B------:R0:W-:Y:S01]  /*af60*/  @P1 SYNCS.ARRIVE.TRANS64.A1T0 RZ, [R5+URZ+0x58], RZ ;  /* 0x000058ff05ff19a7 */ /* 0x0001e2000810003f */
[----:B------:R-:W-:-:S04]  /*af70*/  ISETP.NE.U32.AND P1, PT, R4, 0x1, PT ;  /* 0x000000010400780c */ /* 0x000fc80003f25070 */
[----:B------:R-:W-:Y:S02]  /*af80*/  ISETP.GT.U32.AND P1, PT, R8, 0x3, !P1 ;  /* 0x000000030800780c */ /* 0x000fe40004f24070 */
[----:B0-----:R-:W-:Y:S02]  /*af90*/  SEL R5, RZ, 0x1, !P0 ;  /* 0x00000001ff057807 */ /* 0x001fe40004000000 */
[----:B------:R-:W-:Y:S02]  /*afa0*/  ISETP.GE.U32.AND.EX P0, PT, R17, UR5, PT, P2 ;  /* 0x0000000511007c0c */ /* 0x000fe4000bf06120 */
[----:B------:R-:W-:-:S04]  /*afb0*/  SEL R4, RZ, 0x1, !P1 ;  /* 0x00000001ff047807 */ /* 0x000fc80004800000 */
[----:B------:R-:W-:Y:S02]  /*afc0*/  LOP3.LUT R0, R4, R0, R5, 0x96, !PT ;  /* 0x0000000004007212 */ /* 0x000fe400078e9605 */
[----:B------:R-:W-:-:S05]  /*afd0*/  PRMT R4, RZ, 0x7610, R4 ;  /* 0x00007610ff047816 */ /* 0x000fca0000000004 */
[----:B------:R-:W-:Y:S05]  /*afe0*/  @P0 BRA `(.L_x_302) ;  /* 0x0000000400540947 */ /* 0x000fea0003800000 */
[----:B------:R-:W0:Y:S01]  /*aff0*/  S2R R15, SR_CTAID.X ;  /* 0x00000000000f7919 */ /* 0x000e220000002500 */
[----:B------:R-:W-:Y:S01]  /*b000*/  ULDC.64 UR4, c[0x0][0x628] ;  /* 0x00018a0000047ab9 */ /* 0x000fe20000000a00 */
[----:B------:R-:W-:Y:S01]  /*b010*/  ULDC UR7, c[0x0][0x630] ;  /* 0x00018c0000077ab9 */ /* 0x000fe20000000800 */
[----:B------:R-:W-:Y:S01]  /*b020*/  ISETP.NE.U32.AND P0, PT, RZ, UR4, PT ;  /* 0x00000004ff007c0c */ /* 0x000fe2000bf05070 */
[----:B------:R-:W1:Y:S01]  /*b030*/  S2R R20, SR_CTAID.Y ;  /* 0x0000000000147919 */ /* 0x000e620000002600 */
[----:B------:R-:W-:Y:S01]  /*b040*/  ULDC UR8, c[0x0][0x150] ;  /* 0x0000540000087ab9 */ /* 0x000fe20000000800 */
[----:B------:R-:W-:Y:S01]  /*b050*/  IMAD.MOV.U32 R4, RZ, RZ, R16 ;  /* 0x000000ffff047224 */ /* 0x000fe200078e0010 */
[----:B------:R-:W-:Y:S01]  /*b060*/  ISETP.NE.AND.EX P0, PT, RZ, UR5, PT, P0 ;  /* 0x00000005ff007c0c */ /* 0x000fe2000bf05300 */
[----:B------:R-:W-:Y:S01]  /*b070*/  IMAD.MOV.U32 R5, RZ, RZ, R17 ;  /* 0x000000ffff057224 */ /* 0x000fe200078e0011 */
[----:B0-----:R-:W-:-:S11]  /*b080*/  I2FP.F32.U32 R22, R15 ;  /* 0x0000000f00167245 */ /* 0x001fd60000201000 */
[----:B------:R-:W-:Y:S05]  /*b090*/  @!P0 BRA `(.L_x_303) ;  /* 0x0000000000288947 */ /* 0x000fea0003800000 */
[----:B------:R-:W-:Y:S02]  /*b0a0*/  ULDC UR6, c[0x0][0x634] ;  /* 0x00018d0000067ab9 */ /* 0x000fe40000000800 */
[----:B------:R-:W-:-:S05]  /*b0b0*/  IADD3 R5, P0, R16, UR6, RZ ;  /* 0x0000000610057c10 */ /* 0x000fca000ff1e0ff */
[----:B------:R-:W-:-:S04]  /*b0c0*/  IMAD.X R21, RZ, RZ, R17, P0 ;  /* 0x000000ffff157224 */ /* 0x000fc800000e0611 */
[----:B------:R-:W-:-:S04]  /*b0d0*/  IMAD.WIDE.U32 R6, R21, UR4, RZ ;  /* 0x0000000415067c25 */ /* 0x000fc8000f8e00ff */
[----:B------:R-:W-:-:S04]  /*b0e0*/  IMAD.WIDE.U32 R6, P0, R5, UR5, R6 ;  /* 0x0000000505067c25 */ /* 0x000fc8000f800006 */
[----:B------:R-:W-:-:S04]  /*b0f0*/  IMAD.WIDE.U32 R4, R5, UR4, RZ ;  /* 0x0000000405047c25 */ /* 0x000fc8000f8e00ff */
[----:B------:R-:W-:Y:S01]  /*b100*/  IMAD.MOV.U32 R4, RZ, RZ, R7 ;  /* 0x000000ffff047224 */ /* 0x000fe200078e0007 */
[----:B------:R-:W-:Y:S01]  /*b110*/  IADD3 RZ, P1, R5, R6, RZ ;  /* 0x0000000605ff7210 */ /* 0x000fe20007f3e0ff */
[----:B------:R-:W-:-:S04]  /*b120*/  IMAD.X R5, RZ, RZ, RZ, P0 ;  /* 0x000000ffff057224 */ /* 0x000fc800000e06ff */
[----:B------:R-:W-:-:S08]  /*b130*/  IMAD.WIDE.U32.X R4, R21, UR5, R4, P1 ;  /* 0x0000000515047c25 */ /* 0x000fd000088e0404 */
.L_x_303:
[--C-:B------:R-:W-:Y:S01]  /*b140*/  SHF.R.U64 R14, R4, UR7, R5.reuse ;  /* 0x00000007040e7c19 */ /* 0x100fe20008001205 */
[----:B------:R-:W-:Y:S01]  /*b150*/  FMUL R22, R22, UR8 ;  /* 0x0000000816167c20 */ /* 0x000fe20008400000 */
[----:B------:R-:W-:Y:S01]  /*b160*/  SHF.R.U32.HI R4, RZ, UR7, R5 ;  /* 0x00000007ff047c19 */ /* 0x000fe20008011605 */
[----:B------:R-:W0:Y:S01]  /*b170*/  LDC R6, c[0x0][0x144] ;  /* 0x00005100ff067b82 */ /* 0x000e220000000800 */
[----:B------:R-:W-:Y:S01]  /*b180*/  IADD3 R5, P0, RZ, -R14, RZ ;  /* 0x8000000eff057210 */ /* 0x000fe20007f1e0ff */
[----:B------:R-:W-:Y:S01]  /*b190*/  ULDC UR6, c[0x0][0x154] ;  /* 0x0000550000067ab9 */ /* 0x000fe20000000800 */
[----:B-1----:R-:W-:Y:S01]  /*b1a0*/  I2FP.F32.U32 R7, R20 ;  /* 0x0000001400077245 */ /* 0x002fe20000201000 */
[----:B------:R-:W1:Y:S01]  /*b1b0*/  F2I.U32.TRUNC.NTZ R22, R22 ;  /* 0x0000001600167305 */ /* 0x000e62000020f000 */
[----:B------:R-:W-:Y:S01]  /*b1c0*/  ULDC.64 UR4, c[0x0][0x620] ;  /* 0x0001880000047ab9 */ /* 0x000fe20000000a00 */
[----:B------:R-:W-:Y:S01]  /*b1d0*/  IMAD.X R4, RZ, RZ, ~R4, P0 ;  /* 0x000000ffff047224 */ /* 0x000fe200000e0e04 */
[----:B------:R-:W-:Y:S01]  /*b1e0*/  ISETP.NE.AND P2, PT, R2, 0x1, PT ;  /* 0x000000010200780c */ /* 0x000fe20003f45270 */
[----:B------:R-:W-:Y:S01]  /*b1f0*/  FMUL R23, R7, UR6 ;  /* 0x0000000607177c20 */ /* 0x000fe20008400000 */
[----:B------:R-:W2:Y:S01]  /*b200*/  LDC R25, c[0x0][0x148] ;  /* 0x00005200ff197b82 */ /* 0x000ea20000000800 */
[----:B------:R-:W-:Y:S01]  /*b210*/  IMAD R4, R4, UR4, RZ ;  /* 0x0000000404047c24 */ /* 0x000fe2000f8e02ff */
[----:B------:R-:W-:-:S02]  /*b220*/  ULDC.64 UR6, c[0x0][0x640] ;  /* 0x0001900000067ab9 */ /* 0x000fc40000000a00 */
[----:B------:R-:W-:Y:S01]  /*b230*/  ISETP.NE.U32.AND P0, PT, RZ, UR6, PT ;  /* 0x00000006ff007c0c */ /* 0x000fe2000bf05070 */
[----:B------:R-:W3:Y:S01]  /*b240*/  F2I.U32.TRUNC.NTZ R23, R23 ;  /* 0x0000001700177305 */ /* 0x000ee2000020f000 */
[C---:B------:R-:W-:Y:S02]  /*b250*/  IMAD R7, R5.reuse, UR5, R4 ;  /* 0x0000000505077c24 */ /* 0x040fe4000f8e0204 */
[----:B------:R-:W-:Y:S01]  /*b260*/  IMAD.WIDE.U32 R4, R5, UR4, R16 ;  /* 0x0000000405047c25 */ /* 0x000fe2000f8e0010 */
[----:B------:R-:W-:Y:S01]  /*b270*/  ULDC UR4, c[0x0][0x618] ;  /* 0x0001860000047ab9 */ /* 0x000fe20000000800 */
[----:B------:R-:W-:Y:S02]  /*b280*/  ISETP.NE.AND.EX P0, PT, RZ, UR7, PT, P0 ;  /* 0x00000007ff007c0c */ /* 0x000fe4000bf05300 */
[----:B------:R-:W-:Y:S02]  /*b290*/  IMAD.IADD R5, R5, 0x1, R7 ;  /* 0x0000000105057824 */ /* 0x000fe400078e0207 */
[----:B-1----:R-:W-:-:S03]  /*b2a0*/  IMAD.MOV R22, RZ, RZ, -R22 ;  /* 0x000000ffff167224 */ /* 0x002fc600078e0a16 */
[----:B------:R-:W-:Y:S01]  /*b2b0*/  SHF.R.U64 R21, R4, UR4, R5 ;  /* 0x0000000404157c19 */ /* 0x000fe20008001205 */
[----:B0-----:R-:W-:Y:S01]  /*b2c0*/  IMAD R15, R6, R22, R15 ;  /* 0x00000016060f7224 */ /* 0x001fe200078e020f */
[----:B------:R-:W-:Y:S01]  /*b2d0*/  SHF.R.U32.HI R4, RZ, UR4, R5 ;  /* 0x00000004ff047c19 */ /* 0x000fe20008011605 */
[----:B------:R-:W-:Y:S01]  /*b2e0*/  ULDC UR4, c[0x0][0x608] ;  /* 0x0001820000047ab9 */ /* 0x000fe20000000800 */
[----:B---3--:R-:W-:Y:S02]  /*b2f0*/  IMAD.MOV R6, RZ, RZ, -R23 ;  /* 0x000000ffff067224 */ /* 0x008fe400078e0a17 */
[--C-:B------:R-:W-:Y:S02]  /*b300*/  SHF.R.U64 R22, R21, UR4, R4.reuse ;  /* 0x0000000415167c19 */ /* 0x100fe40008001204 */
[----:B------:R-:W-:Y:S01]  /*b310*/  SHF.R.U32.HI R5, RZ, UR4, R4 ;  /* 0x00000004ff057c19 */ /* 0x000fe20008011604 */
[----:B------:R-:W-:Y:S01]  /*b320*/  ULDC UR4, c[0x0][0x658] ;  /* 0x0001960000047ab9 */ /* 0x000fe20000000800 */
[----:B--2---:R-:W-:-:S02]  /*b330*/  @P2 IMAD R15, R25, R6, R20 ;  /* 0x00000006190f2224 */ /* 0x004fc400078e0214 */
[--C-:B------:R-:W-:Y:S02]  /*b340*/  SHF.R.U64 R20, R22, UR4, R5.reuse ;  /* 0x0000000416147c19 */ /* 0x100fe40008001205 */
[----:B------:R-:W-:-:S03]  /*b350*/  SHF.R.U32.HI R23, RZ, UR4, R5 ;  /* 0x00000004ff177c19 */ /* 0x000fc60008011605 */
[----:B------:R-:W-:Y:S02]  /*b360*/  IMAD.MOV.U32 R6, RZ, RZ, R20 ;  /* 0x000000ffff067224 */ /* 0x000fe400078e0014 */
[----:B------:R-:W-:Y:S01]  /*b370*/  IMAD.MOV.U32 R5, RZ, RZ, R23 ;  /* 0x000000ffff057224 */ /* 0x000fe200078e0017 */
[----:B------:R-:W-:Y:S06]  /*b380*/  @!P0 BRA `(.L_x_304) ;  /* 0x00000000002c8947 */ /* 0x000fec0003800000 */
        /* <DEDUP_REMOVED lines=9> */
[----:B------:R-:W-:-:S04]  /*b420*/  IMAD.WIDE.U32.X R4, R23, UR7, R4, P1 ;  /* 0x0000000717047c25 */ /* 0x000fc800088e0404 */
[----:B------:R-:W-:-:S07]  /*b430*/  IMAD.MOV.U32 R6, RZ, RZ, R4 ;  /* 0x000000ffff067224 */ /* 0x000fce00078e0004 */
.L_x_304:
[----:B------:R-:W-:Y:S01]  /*b440*/  ULDC UR4, c[0x0][0x648] ;  /* 0x0001920000047ab9 */ /* 0x000fe20000000800 */
[----:B------:R-:W-:Y:S01]  /*b450*/  LOP3.LUT R4, R22, UR17, RZ, 0xc0, !PT ;  /* 0x0000001116047c12 */ /* 0x000fe2000f8ec0ff */
[----:B------:R-:W-:Y:S01]  /*b460*/  ULDC UR5, c[0x0][0x610] ;  /* 0x0001840000057ab9 */ /* 0x000fe20000000800 */
[----:B------:R-:W-:Y:S01]  /*b470*/  SHF.R.U64 R5, R6, UR4, R5 ;  /* 0x0000000406057c19 */ /* 0x000fe20008001205 */
[----:B------:R-:W-:Y:S01]  /*b480*/  ULDC UR4, c[0x0][0x638] ;  /* 0x00018e0000047ab9 */ /* 0x000fe20000000800 */
[----:B------:R-:W-:-:S03]  /*b490*/  LOP3.LUT R21, R21, UR16, RZ, 0xc0, !PT ;  /* 0x0000001015157c12 */ /* 0x000fc6000f8ec0ff */
[----:B------:R-:W-:Y:S02]  /*b4a0*/  IMAD.MOV R7, RZ, RZ, -R5 ;  /* 0x000000ffff077224 */ /* 0x000fe400078e0a05 */
[----:B------:R-:W-:Y:S02]  /*b4b0*/  IMAD R4, R5, UR18, R4 ;  /* 0x0000001205047c24 */ /* 0x000fe4000f8e0204 */
[----:B------:R-:W-:Y:S01]  /*b4c0*/  IMAD R20, R7, UR4, R20 ;  /* 0x0000000407147c24 */ /* 0x000fe2000f8e0214 */
[----:B------:R-:W-:Y:S01]  /*b4d0*/  ULDC UR4, c[0x0][0x600] ;  /* 0x0001800000047ab9 */ /* 0x000fe20000000800 */
[----:B------:R-:W-:Y:S02]  /*b4e0*/  IMAD R15, R4, UR5, R15 ;  /* 0x00000005040f7c24 */ /* 0x000fe4000f8e020f */
[----:B------:R-:W-:Y:S02]  /*b4f0*/  IMAD R6, R20, UR4, R21 ;  /* 0x0000000414067c24 */ /* 0x000fe4000f8e0215 */
[----:B------:R-:W-:-:S03]  /*b500*/  IMAD.MOV.U32 R4, RZ, RZ, 0x1 ;  /* 0x00000001ff047424 */ /* 0x000fc600078e00ff */
[----:B------:R-:W-:Y:S02]  /*b510*/  SEL R20, R6, R15, !P2 ;  /* 0x0000000f06147207 */ /* 0x000fe40005000000 */
[----:B------:R-:W-:Y:S01]  /*b520*/  SEL R21, R15, R6, !P2 ;  /* 0x000000060f157207 */ /* 0x000fe20005000000 */
[----:B------:R-:W-:-:S07]  /*b530*/  IMAD.MOV.U32 R6, RZ, RZ, R14 ;  /* 0x000000ffff067224 */ /* 0x000fce00078e000e */
.L_x_302:
[----:B------:R-:W-:Y:S05]  /*b540*/  BSYNC B1 ;  /* 0x0000000000017941 */ /* 0x000fea0003800000 */
.L_x_301:
[----:B------:R-:W-:-:S13]  /*b550*/  LOP3.LUT P0, RZ, R4, 0xff, RZ, 0xc0, !PT ;  /* 0x000000ff04ff7812 */ /* 0x000fda000780c0ff */
[----:B------:R-:W-:Y:S05]  /*b560*/  @P0 BRA `(.L_x_305) ;  /* 0xfffffff4003c0947 */ /* 0x000fea000383ffff */
[----:B------:R-:W-:Y:S05]  /*b570*/  BSYNC B0 ;  /* 0x0000000000007941 */ /* 0x000fea0003800000 */
.L_x_294:
[----:B------:R-:W-:-:S03]  /*b580*/  UMOV UR4, 0xffffffff ;  /* 0xffffffff00047882 */ /* 0x000fc60000000000 */
[----:B------:R-:W-:Y:S05]  /*b590*/  BRA.DIV UR4, `(.L_x_306) ;  /* 0x0000000604147947 */ /* 0x000fea000b800000 */
[----:B------:R-:W-:-:S13]  /*b5a0*/  ELECT P6, URZ, PT ;  /* 0x00000000003f782f */ /* 0x000fda00038c0000 */
.L_x_320:
[----:B------:R-:W-:Y:S04]  /*b5b0*/  BSSY B0, `(.L_x_307) ;  /* 0x000002b000007945 */ /* 0x000fe80003800000 */
[----:B------:R-:W-:Y:S05]  /*b5c0*/  @!P6 BRA `(.L_x_308) ;  /* 0x0000000000a4e947 */ /* 0x000fea0003800000 */
[----:B------:R-:W-:-:S04]  /*b5d0*/  LOP3.LUT R19, R19, 0x2, RZ, 0xfc, !PT ;  /* 0x0000000213137812 */ /* 0x000fc800078efcff */
[----:B------:R-:W-:-:S13]  /*b5e0*/  ISETP.NE.AND P0, PT, R19, 0x3, PT ;  /* 0x000000031300780c */ /* 0x000fda0003f05270 */
[----:B------:R-:W-:Y:S05]  /*b5f0*/  @!P0 BRA `(.L_x_309) ;  /* 0x0000000000048947 */ /* 0x000fea0003800000 */
[----:B------:R-:W-:Y:S01]  /*b600*/  BPT.TRAP 0x1 ;  /* 0x000000040000795c */ /* 0x000fe20000300000 */
.L_x_309:
[----:B------:R-:W0:Y:S01]  /*b610*/  S2R R5, SR_CgaCtaId ;  /* 0x0000000000057919 */ /* 0x000e220000008800 */
[----:B------:R-:W-:Y:S02]  /*b620*/  MOV R2, 0x400 ;  /* 0x0000040000027802 */ /* 0x000fe40000000f00 */
[----:B------:R-:W-:Y:S02]  /*b630*/  SHF.L.U32 R4, R0, 0x1f, RZ ;  /* 0x0000001f00047819 */ /* 0x000fe400000006ff */
[----:B0-----:R-:W-:-:S05]  /*b640*/  LEA R2, R5, R2, 0x18 ;  /* 0x0000000205027211 */ /* 0x001fca00078ec0ff */
[----:B------:R-:W-:-:S04]  /*b650*/  VIADD R2, R2, 0x20 ;  /* 0x0000002002027836 */ /* 0x000fc80000000000 */
[C---:B------:R-:W-:Y:S02]  /*b660*/  IMAD R7, R3.reuse, 0x8, R2 ;  /* 0x0000000803077824 */ /* 0x040fe400078e0202 */
[----:B------:R-:W-:Y:S02]  /*b670*/  VIADD R3, R3, 0x1 ;  /* 0x0000000103037836 */ /* 0x000fe40000000000 */
[----:B------:R-:W0:Y:S03]  /*b680*/  SYNCS.PHASECHK.TRANS64.TRYWAIT P0, [R7+URZ], R4 ;  /* 0x00000004070075a7 */ /* 0x000e26000800017f */
[----:B------:R-:W-:-:S04]  /*b690*/  ISETP.NE.AND P1, PT, R3, 0x4, PT ;  /* 0x000000040300780c */ /* 0x000fc80003f25270 */
[----:B------:R-:W-:Y:S02]  /*b6a0*/  SEL R5, RZ, 0x1, P1 ;  /* 0x00000001ff057807 */ /* 0x000fe40000800000 */
[----:B------:R-:W-:Y:S02]  /*b6b0*/  SEL R3, R3, RZ, P1 ;  /* 0x000000ff03037207 */ /* 0x000fe40000800000 */
[----:B------:R-:W-:-:S03]  /*b6c0*/  LOP3.LUT R6, R0, R5, RZ, 0x3c, !PT ;  /* 0x0000000500067212 */ /* 0x000fc600078e3cff */
[----:B------:R-:W-:Y:S01]  /*b6d0*/  IMAD R8, R3, 0x8, R2 ;  /* 0x0000000803087824 */ /* 0x000fe200078e0202 */
[----:B------:R-:W-:Y:S01]  /*b6e0*/  SHF.L.U32 R5, R6, 0x1f, RZ ;  /* 0x0000001f06057819 */ /* 0x000fe200000006ff */
[----:B0-----:R-:W-:Y:S06]  /*b6f0*/  @!P0 BRA `(.L_x_310) ;  /* 0x0000000000dc8947 */ /* 0x001fec0003800000 */
.L_x_321:
[----:B------:R-:W1:Y:S01]  /*b700*/  SYNCS.PHASECHK.TRANS64.TRYWAIT P0, [R8+URZ], R5 ;  /* 0x00000005080075a7 */ /* 0x000e62000800017f */
[----:B------:R-:W-:-:S05]  /*b710*/  VIADD R0, R3, 0x1 ;  /* 0x0000000103007836 */ /* 0x000fca0000000000 */
[----:B------:R-:W-:-:S04]  /*b720*/  ISETP.NE.AND P1, PT, R0, 0x4, PT ;  /* 0x000000040000780c */ /* 0x000fc80003f25270 */
[----:B------:R-:W-:Y:S02]  /*b730*/  SEL R3, RZ, 0x1, P1 ;  /* 0x00000001ff037807 */ /* 0x000fe40000800000 */
[----:B0-----:R-:W-:Y:S02]  /*b740*/  SEL R7, R0, RZ, P1 ;  /* 0x000000ff00077207 */ /* 0x001fe40000800000 */
[----:B------:R-:W-:-:S03]  /*b750*/  LOP3.LUT R9, R6, R3, RZ, 0x3c, !PT ;  /* 0x0000000306097212 */ /* 0x000fc600078e3cff */
[----:B------:R-:W-:Y:S01]  /*b760*/  IMAD R11, R7, 0x8, R2 ;  /* 0x00000008070b7824 */ /* 0x000fe200078e0202 */
[----:B------:R-:W-:Y:S01]  /*b770*/  SHF.L.U32 R6, R9, 0x1f, RZ ;  /* 0x0000001f09067819 */ /* 0x000fe200000006ff */
[----:B-1----:R-:W-:Y:S06]  /*b780*/  @!P0 BRA `(.L_x_311) ;  /* 0x0000000000cc8947 */ /* 0x002fec0003800000 */
.L_x_322:
[----:B------:R-:W1:Y:S01]  /*b790*/  SYNCS.PHASECHK.TRANS64.TRYWAIT P0, [R11+URZ], R6 ;  /* 0x000000060b0075a7 */ /* 0x000e62000800017f */
[----:B------:R-:W-:-:S05]  /*b7a0*/  VIADD R0, R7, 0x1 ;  /* 0x0000000107007836 */ /* 0x000fca0000000000 */
[----:B------:R-:W-:-:S04]  /*b7b0*/  ISETP.NE.AND P1, PT, R0, 0x4, PT ;  /* 0x000000040000780c */ /* 0x000fc80003f25270 */
[----:B------:R-:W-:Y:S02]  /*b7c0*/  SEL R4, RZ, 0x1, P1 ;  /* 0x00000001ff047807 */ /* 0x000fe40000800000 */
[----:B------:R-:W-:Y:S02]  /*b7d0*/  SEL R3, R0, RZ, P1 ;  /* 0x000000ff00037207 */ /* 0x000fe40000800000 */
[----:B------:R-:W-:Y:S01]  /*b7e0*/  LOP3.LUT R0, R9, R4, RZ, 0x3c, !PT ;  /* 0x0000000409007212 */ /* 0x000fe200078e3cff */
[----:B-1----:R-:W-:Y:S06]  /*b7f0*/  @!P0 BRA `(.L_x_312) ;  /* 0x0000000000c48947 */ /* 0x002fec0003800000 */
.L_x_323:
[----:B------:R-:W-:Y:S01]  /*b800*/  IMAD R3, R3, 0x8, R2 ;  /* 0x0000000803037824 */ /* 0x000fe200078e0202 */
[----:B------:R-:W-:-:S07]  /*b810*/  SHF.L.U32 R0, R0, 0x1f, RZ ;  /* 0x0000001f00007819 */ /* 0x000fce00000006ff */
.L_x_313:
[----:B--2---:R2:W3:Y:S02]  /*b820*/  SYNCS.PHASECHK.TRANS64.TRYWAIT P0, [R3+URZ], R0 ;  /* 0x00000000030075a7 */ /* 0x0044e4000800017f */
[----:B---3--:R-:W-:Y:S05]  /*b830*/  @!P0 NANOSLEEP.SYNCS 0x989680 ;  /* 0x009896800000895d */ /* 0x008fea0003900000 */
[----:B------:R-:W3:Y:S02]  /*b840*/  @!P0 SYNCS.PHASECHK.TRANS64 P0, [R3+URZ], R0 ;  /* 0x00000000030085a7 */ /* 0x000ee4000800007f */
[----:B---3--:R-:W-:Y:S05]  /*b850*/  @!P0 BRA `(.L_x_313) ;  /* 0xfffffffc00f08947 */ /* 0x008fea000383ffff */
.L_x_308:
[----:B------:R-:W-:Y:S05]  /*b860*/  BSYNC B0 ;  /* 0x0000000000007941 */ /* 0x000fea0003800000 */
.L_x_307:
[----:B------:R-:W-:Y:S05]  /*b870*/  EXIT ;  /* 0x000000000000794d */ /* 0x000fea0003800000 */
.L_x_21:
[----:B---3--:R3:W4:Y:S02]  /*b880*/  SYNCS.PHASECHK.TRANS64.TRYWAIT P1, [R3+URZ], R0 ;  /* 0x00000000030075a7 */ /* 0x008724000802017f */
[----:B----4-:R-:W-:Y:S05]  /*b890*/  @!P1 NANOSLEEP.SYNCS 0x989680 ;  /* 0x009896800000995d */ /* 0x010fea0003900000 */
[----:B------:R-:W4:Y:S02]  /*b8a0*/  @!P1 SYNCS.PHASECHK.TRANS64 P1, [R3+URZ], R0 ;  /* 0x00000000030095a7 */ /* 0x000f24000802007f */
[----:B----4-:R-:W-:Y:S05]  /*b8b0*/  @!P1 BRA `(.L_x_21) ;  /* 0xfffffffc00f09947 */ /* 0x010fea000383ffff */
[----:B------:R-:W-:Y:S05]  /*b8c0*/  BRA `(.L_x_20) ;  /* 0xffffff5c00147947 */ /* 0x000fea000383ffff */
.L_x_26:
[----:B-1----:R1:W2:Y:S02]  /*b8d0*/  SYNCS.PHASECHK.TRANS64.TRYWAIT P1, [R5+URZ], R4 ;  /* 0x00000004050075a7 */ /* 0x0022a4000802017f */
[----:B--2---:R-:W-:Y:S05]  /*b8e0*/  @!P1 NANOSLEEP.SYNCS 0x989680 ;  /* 0x009896800000995d */ /* 0x004fea0003900000 */
[----:B------:R-:W2:Y:S02]  /*b8f0*/  @!P1 SYNCS.PHASECHK.TRANS64 P1, [R5+URZ], R4 ;  /* 0x00000004050095a7 */ /* 0x000ea4000802007f */
[----:B--2---:R-:W-:Y:S05]  /*b900*/  @!P1 BRA `(.L_x_26) ;  /* 0xfffffffc00f09947 */ /* 0x004fea000383ffff */
[----:B------:R-:W-:Y:S05]  /*b910*/  BRA `(.L_x_25) ;  /* 0xffffff6000107947 */ /* 0x000fea000383ffff */
.L_x_295:
[----:B------:R-:W-:Y:S01]  /*b920*/  BSSY B1, `(.L_x_314) ;  /* 0x0000006000017945 */ /* 0x000fe20003800000 */
[----:B------:R-:W-:-:S07]  /*b930*/  IMAD.MOV.U32 R15, RZ, RZ, -0x1 ;  /* 0xffffffffff0f7424 */ /* 0x000fce00078e00ff */
[----:B------:R-:W-:Y:S05]  /*b940*/  WARPSYNC.COLLECTIVE R15, `(.L_x_315) ;  /* 0x000000000f0c7348 */ /* 0x000fea0003c00000 */
[----:B------:R-:W-:Y:S02]  /*b950*/  ELECT P6, UR62, PT ;  /* 0x00000000003e782f */ /* 0x000fe400038c0000 */
[----:B------:R-:W-:Y:S01]  /*b960*/  MOV R14, UR62 ;  /* 0x0000003e000e7c02 */ /* 0x000fe20008000f00 */
[----:B------:R-:W-:Y:S10]  /*b970*/  ENDCOLLECTIVE ;  /* 0x000000000000791b */ /* 0x000ff40003800000 */
.L_x_315:
[----:B------:R-:W-:Y:S05]  /*b980*/  BSYNC B1 ;  /* 0x0000000000017941 */ /* 0x000fea0003800000 */
.L_x_314:
[----:B------:R-:W-:Y:S05]  /*b990*/  BRA `(.L_x_316) ;  /* 0xfffffff0003c7947 */ /* 0x000fea000383ffff */
.L_x_298:
[----:B-1----:R1:W2:Y:S02]  /*b9a0*/  SYNCS.PHASECHK.TRANS64.TRYWAIT P0, [R23+URZ+0x20], R14 ;  /* 0x0000200e170075a7 */ /* 0x0022a4000800017f */
[----:B--2---:R-:W-:Y:S05]  /*b9b0*/  @!P0 NANOSLEEP.SYNCS 0x989680 ;  /* 0x009896800000895d */ /* 0x004fea0003900000 */
[----:B------:R-:W2:Y:S02]  /*b9c0*/  @!P0 SYNCS.PHASECHK.TRANS64 P0, [R23+URZ+0x20], R14 ;  /* 0x0000200e170085a7 */ /* 0x000ea4000800007f */
[----:B--2---:R-:W-:Y:S05]  /*b9d0*/  @!P0 BRA `(.L_x_298) ;  /* 0xfffffffc00f08947 */ /* 0x004fea000383ffff */
[----:B------:R-:W-:Y:S05]  /*b9e0*/  BRA `(.L_x_317) ;  /* 0xfffffff000747947 */ /* 0x000fea000383ffff */
.L_x_306:
[----:B------:R-:W-:Y:S01]  /*b9f0*/  BSSY B0, `(.L_x_318) ;  /* 0x0000006000007945 */ /* 0x000fe20003800000 */
[----:B------:R-:W-:-:S07]  /*ba00*/  IMAD.MOV.U32 R15, RZ, RZ, -0x1 ;  /* 0xffffffffff0f7424 */ /* 0x000fce00078e00ff */
[----:B------:R-:W-:Y:S05]  /*ba10*/  WARPSYNC.COLLECTIVE R15, `(.L_x_319) ;  /* 0x000000000f0c7348 */ /* 0x000fea0003c00000 */
[----:B------:R-:W-:Y:S02]  /*ba20*/  ELECT P6, UR62, PT ;  /* 0x00000000003e782f */ /* 0x000fe400038c0000 */
[----:B------:R-:W-:Y:S01]  /*ba30*/  MOV R14, UR62 ;  /* 0x0000003e000e7c02 */ /* 0x000fe20008000f00 */
[----:B------:R-:W-:Y:S10]  /*ba40*/  ENDCOLLECTIVE ;  /* 0x000000000000791b */ /* 0x000ff40003800000 */
.L_x_319:
[----:B------:R-:W-:Y:S05]  /*ba50*/  BSYNC B0 ;  /* 0x0000000000007941 */ /* 0x000fea0003800000 */
.L_x_318:
[----:B------:R-:W-:Y:S05]  /*ba60*/  BRA `(.L_x_320) ;  /* 0xfffffff800d07947 */ /* 0x000fea000383ffff */
.L_x_310:
[----:B0-----:R0:W1:Y:S02]  /*ba70*/  SYNCS.PHASECHK.TRANS64.TRYWAIT P0, [R7+URZ], R4 ;  /* 0x00000004070075a7 */ /* 0x001064000800017f */
[----:B-1----:R-:W-:Y:S05]  /*ba80*/  @!P0 NANOSLEEP.SYNCS 0x989680 ;  /* 0x009896800000895d */ /* 0x002fea0003900000 */
[----:B------:R-:W1:Y:S02]  /*ba90*/  @!P0 SYNCS.PHASECHK.TRANS64 P0, [R7+URZ], R4 ;  /* 0x00000004070085a7 */ /* 0x000e64000800007f */
[----:B-1----:R-:W-:Y:S05]  /*baa0*/  @!P0 BRA `(.L_x_310) ;  /* 0xfffffffc00f08947 */ /* 0x002fea000383ffff */
[----:B------:R-:W-:Y:S05]  /*bab0*/  BRA `(.L_x_321) ;  /* 0xfffffffc00107947 */ /* 0x000fea000383ffff */
.L_x_311:
[----:B0-----:R0:W1:Y:S02]  /*bac0*/  SYNCS.PHASECHK.TRANS64.TRYWAIT P0, [R8+URZ], R5 ;  /* 0x00000005080075a7 */ /* 0x001064000800017f */
[----:B-1----:R-:W-:Y:S05]  /*bad0*/  @!P0 NANOSLEEP.SYNCS 0x989680 ;  /* 0x009896800000895d */ /* 0x002fea0003900000 */
[----:B------:R-:W1:Y:S02]  /*bae0*/  @!P0 SYNCS.PHASECHK.TRANS64 P0, [R8+URZ], R5 ;  /* 0x00000005080085a7 */ /* 0x000e64000800007f */
[----:B-1----:R-:W-:Y:S05]  /*baf0*/  @!P0 BRA `(.L_x_311) ;  /* 0xfffffffc00f08947 */ /* 0x002fea000383ffff */
[----:B------:R-:W-:Y:S05]  /*bb00*/  BRA `(.L_x_322) ;  /* 0xfffffffc00207947 */ /* 0x000fea000383ffff */
.L_x_312:
[----:B-1----:R1:W2:Y:S02]  /*bb10*/  SYNCS.PHASECHK.TRANS64.TRYWAIT P0, [R11+URZ], R6 ;  /* 0x000000060b0075a7 */ /* 0x0022a4000800017f */
[----:B--2---:R-:W-:Y:S05]  /*bb20*/  @!P0 NANOSLEEP.SYNCS 0x989680 ;  /* 0x009896800000895d */ /* 0x004fea0003900000 */
[----:B------:R-:W2:Y:S02]  /*bb30*/  @!P0 SYNCS.PHASECHK.TRANS64 P0, [R11+URZ], R6 ;  /* 0x000000060b0085a7 */ /* 0x000ea4000800007f */
[----:B--2---:R-:W-:Y:S05]  /*bb40*/  @!P0 BRA `(.L_x_312) ;  /* 0xfffffffc00f08947 */ /* 0x004fea000383ffff */
[----:B------:R-:W-:Y:S05]  /*bb50*/  BRA `(.L_x_323) ;  /* 0xfffffffc00287947 */ /* 0x000fea000383ffff */
.L_x_324:
[----:B------:R-:W-:-:S00]  /*bb60*/  BRA `(.L_x_324) ;  /* 0xfffffffc00fc7947 */ /* 0x000fc0000383ffff */
[----:B------:R-:W-:-:S00]  /*bb70*/  NOP ;  /* 0x0000000000007918 */ /* 0x000fc00000000000 */
        /* <DEDUP_REMOVED lines=8> */
.L_x_325:


//--------------------- .nv.global.init           --------------------------
	.section	.nv.global.init,"aw",@progbits
.nv.global.init:
	.type		$str$22,@object
	.size		$str$22,($str$23 - $str$22)
$str$22:
        /*0000*/ 	.byte	0x6b, 0x5f, 0x74, 0x69, 0x6c, 0x65, 0x5f, 0x63, 0x6f, 0x75, 0x6e, 0x74, 0x20, 0x3e, 0x3d, 0x20
        /*0010*/ 	.byte	0x31, 0x00
	.type		$str$23,@object
	.size		$str$23,(__unnamed_1 - $str$23)
$str$23:
        /*0012*/ 	.byte	0x2f, 0x74, 0x6d, 0x70, 0x2f, 0x63, 0x75, 0x74, 0x6c, 0x61, 0x73, 0x73, 0x5f, 0x73, 0x77, 0x65
        /*0022*/ 	.byte	0x65, 0x70, 0x5f, 0x73, 0x72, 0x63, 0x2f, 0x69, 0x6e, 0x63, 0x6c, 0x75, 0x64, 0x65, 0x2f, 0x63
        /*0032*/ 	.byte	0x75, 0x74, 0x6c, 0x61, 0x73, 0x73, 0x2f, 0x67, 0x65, 0x6d, 0x6d, 0x2f, 0x63, 0x6f, 0x6c, 0x6c
        /*0042*/ 	.byte	0x65, 0x63, 0x74, 0x69, 0x76, 0x65, 0x2f, 0x73, 0x6d, 0x39, 0x30, 0x5f, 0x6d, 0x6d, 0x61, 0x5f
        /*0052*/ 	.byte	0x74, 0x6d, 0x61, 0x5f, 0x67, 0x6d, 0x6d, 0x61, 0x5f, 0x73, 0x73, 0x5f, 0x77, 0x61, 0x72, 0x70
        /*0062*/ 	.byte	0x73, 0x70, 0x65, 0x63, 0x69, 0x61, 0x6c, 0x69, 0x7a, 0x65, 0x64, 0x2e, 0x68, 0x70, 0x70, 0x00
	.type		__unnamed_1,@object
	.size		__unnamed_1,(.L_0 - __unnamed_1)
__unnamed_1:
        /*0072*/ 	.byte	0x76, 0x6f, 0x69, 0x64, 0x20, 0x63, 0x75, 0x74, 0x6c, 0x61, 0x73, 0x73, 0x3a, 0x3a, 0x67, 0x65
        /* <DEDUP_REMOVED lines=181> */
.L_0:


//--------------------- .nv.shared._ZN7cutlass13device_kernelINS_4gemm6kernel13GemmUniversalIN4cute5tupleIJiiiiEEENS1_10collective13CollectiveMmaINS1_34MainloopSm90TmaGmmaWarpSpecializedILi4ENS5_IJNS4_1CILi2EEENSA_ILi1EEESC_EEENS1_35KernelTmaWarpSpecializedCooperativeEEENS5_IJNSA_ILi128EEENSA_ILi256EEENSA_ILi64EEEEEENS_10bfloat16_tENS5_IJlSC_lEEESK_SL_NS4_8TiledMMAINS4_8MMA_AtomIJNS4_4SM904GMMA28MMA_64x256x16_F32BF16BF16_SSILNSP_5MajorE0ELSR_0ELNSP_7ScaleInE1ELSS_1EEEEEENS4_6LayoutISD_NS5_IJSC_NSA_ILi0EEESW_EEEEENS5_IJNS4_10UnderscoreESZ_SZ_EEEEENS4_13SM90_TMA_LOADENS4_14ComposedLayoutINS4_7SwizzleILi3ELi4ELi3EEENS4_18smem_ptr_flag_bitsILi16EEENSV_INS5_IJNSA_ILi8EEESI_EEENS5_IJSI_SC_EEEEEEEvNS4_8identityENS4_23SM90_TMA_LOAD_MULTICASTES1C_vS1D_EENS_8epilogue10collective6detail29Sm90TmaWarpSpecializedAdapterINS1H_15DefaultEpilogueISK_SL_SL_NS1G_6thread17LinearCombinationISK_Li1EffLNS1L_9ScaleType4KindE0ELNS_15FloatRoundStyleE2ESK_EENS1_15EpilogueDefaultEEEEEvvEEEEvNT_6ParamsE --------------------------
	.section	.nv.shared._ZN7cutlass13device_kernelINS_4gemm6kernel13GemmUniversalIN4cute5tupleIJiiiiEEENS1_10collective13CollectiveMmaINS1_34MainloopSm90TmaGmmaWarpSpecializedILi4ENS5_IJNS4_1CILi2EEENSA_ILi1EEESC_EEENS1_35KernelTmaWarpSpecializedCooperativeEEENS5_IJNSA_ILi128EEENSA_ILi256EEENSA_ILi64EEEEEENS_10bfloat16_tENS5_IJlSC_lEEESK_SL_NS4_8TiledMMAINS4_8MMA_AtomIJNS4_4SM904GMMA28MMA_64x256x16_F32BF16BF16_SSILNSP_5MajorE0ELSR_0ELNSP_7ScaleInE1ELSS_1EEEEEENS4_6LayoutISD_NS5_IJSC_NSA_ILi0EEESW_EEEEENS5_IJNS4_10UnderscoreESZ_SZ_EEEEENS4_13SM90_TMA_LOADENS4_14ComposedLayoutINS4_7SwizzleILi3ELi4ELi3EEENS4_18smem_ptr_flag_bitsILi16EEENSV_INS5_IJNSA_ILi8EEESI_EEENS5_IJSI_SC_EEEEEEEvNS4_8identityENS4_23SM90_TMA_LOAD_MULTICASTES1C_vS1D_EENS_8epilogue10collective6detail29Sm90TmaWarpSpecializedAdapterINS1H_15DefaultEpilogueISK_SL_SL_NS1G_6thread17LinearCombinationISK_Li1EffLNS1L_9ScaleType4KindE0ELNS_15FloatRoundStyleE2ESK_EENS1_15EpilogueDefaultEEEEEvvEEEEvNT_6ParamsE,"aw",@nobits
	.sectionflags	@""
	.align	16
	.zero		1024


//--------------------- .nv.shared.reserved.0     --------------------------
	.section	.nv.shared.reserved.0,"aw",@nobits
	.weak		__nv_reservedSMEM_offset_0_alias
	.size		__nv_reservedSMEM_offset_0_alias, 0, 0
	.other		__nv_reservedSMEM_offset_0_alias,@"STO_CUDA_RESERVED_SHARED STV_DEFAULT"
__nv_reservedSMEM_offset_0_alias:
	.zero		0


//--------------------- .nv.global                --------------------------
	.section	.nv.global,"aw",@nobits
.nv.global:
	.type		_ZN39_INTERNAL_3fcb19f3_4_k_cu_8f1224c1_33174cute1_E,@object
	.size		_ZN39_INTERNAL_3fcb19f3_4_k_cu_8f1224c1_33174cute1_E,(_ZN39_INTERNAL_3fcb19f3_4_k_cu_8f1224c1_33174cuda3std3__45__cpo6cbeginE - _ZN39_INTERNAL_3fcb19f3_4_k_cu_8f1224c1_33174cute1_E)
_ZN39_INTERNAL_3fcb19f3_4_k_cu_8f1224c1_33174cute1_E:
	.zero		1
	.type		_ZN39_INTERNAL_3fcb19f3_4_k_cu_8f1224c1_33174cuda3std3__45__cpo6cbeginE,@object
	.size		_ZN39_INTERNAL_3fcb19f3_4_k_cu_8f1224c1_33174cuda3std3__45__cpo6cbeginE,(_ZN39_INTERNAL_3fcb19f3_4_k_cu_8f1224c1_33174cuda3std3__48in_placeE - _ZN39_INTERNAL_3fcb19f3_4_k_cu_8f1224c1_33174cuda3std3__45__cpo6cbeginE)
_ZN39_INTERNAL_3fcb19f3_4_k_cu_8f1224c1_33174cuda3std3__45__cpo6cbeginE:
	.zero		1
	.type		_ZN39_INTERNAL_3fcb19f3_4_k_cu_8f1224c1_33174cuda3std3__48in_placeE,@object
	.size		_ZN39_INTERNAL_3fcb19f3_4_k_cu_8f1224c1_33174cuda3std3__48in_placeE,(_ZN39_INTERNAL_3fcb19f3_4_k_cu_8f1224c1_33174cuda3std6ranges3__45__cpo9iter_moveE - _ZN39_INTERNAL_3fcb19f3_4_k_cu_8f1224c1_33174cuda3std3__48in_placeE)
_ZN39_INTERNAL_3fcb19f3_4_k_cu_8f1224c1_33174cuda3std3__48in_placeE:
	.zero		1
	.type		_ZN39_INTERNAL_3fcb19f3_4_k_cu_8f1224c1_33174cuda3std6ranges3__45__cpo9iter_moveE,@object
	.size		_ZN39_INTERNAL_3fcb19f3_4_k_cu_8f1224c1_33174cuda3std6ranges3__45__cpo9iter_moveE,(_ZN39_INTERNAL_3fcb19f3_4_k_cu_8f1224c1_33174cuda3std3__45__cpo5beginE - _ZN39_INTERNAL_3fcb19f3_4_k_cu_8f1224c1_33174cuda3std6ranges3__45__cpo9iter_moveE)
_ZN39_INTERNAL_3fcb19f3_4_k_cu_8f1224c1_33174cuda3std6ranges3__45__cpo9iter_moveE:
	.zero		1
	.type		_ZN39_INTERNAL_3fcb19f3_4_k_cu_8f1224c1_33174cuda3std3__45__cpo5beginE,@object
	.size		_ZN39_INTERNAL_3fcb19f3_4_k_cu_8f1224c1_33174cuda3std3__45__cpo5beginE,(_ZN39_INTERNAL_3fcb19f3_4_k_cu_8f1224c1_33174cuda3std3__441_GLOBAL__N__3fcb19f3_4_k_cu_8f1224c1_33176ignoreE - _ZN39_INTERNAL_3fcb19f3_4_k_cu_8f1224c1_33174cuda3std3__45__cpo5beginE)
_ZN39_INTERNAL_3fcb19f3_4_k_cu_8f1224c1_33174cuda3std3__45__cpo5beginE:
	.zero		1
	.type		_ZN39_INTERNAL_3fcb19f3_4_k_cu_8f1224c1_33174cuda3std3__441_GLOBAL__N__3fcb19f3_4_k_cu_8f1224c1_33176ignoreE,@object
	.size		_ZN39_INTERNAL_3fcb19f3_4_k_cu_8f1224c1_33174cuda3std3__441_GLOBAL__N__3fcb19f3_4_k_cu_8f1224c1_33176ignoreE,(_ZN39_INTERNAL_3fcb19f3_4_k_cu_8f1224c1_33174cute7productE - _ZN39_INTERNAL_3fcb19f3_4_k_cu_8f1224c1_33174cuda3std3__441_GLOBAL__N__3fcb19f3_4_k_cu_8f1224c1_33176ignoreE)
_ZN39_INTERNAL_3fcb19f3_4_k_cu_8f1224c1_33174cuda3std3__441_GLOBAL__N__3fcb19f3_4_k_cu_8f1224c1_33176ignoreE:
	.zero		1
	.type		_ZN39_INTERNAL_3fcb19f3_4_k_cu_8f1224c1_33174cute7productE,@object
	.size		_ZN39_INTERNAL_3fcb19f3_4_k_cu_8f1224c1_33174cute7productE,(_ZN39_INTERNAL_3fcb19f3_4_k_cu_8f1224c1_33174cuda3std3__45__cpo3endE - _ZN39_INTERNAL_3fcb19f3_4_k_cu_8f1224c1_33174cute7productE)
_ZN39_INTERNAL_3fcb19f3_4_k_cu_8f1224c1_33174cute7productE:
	.zero		1
	.type		_ZN39_INTERNAL_3fcb19f3_4_k_cu_8f1224c1_33174cuda3std3__45__cpo3endE,@object
	.size		_ZN39_INTERNAL_3fcb19f3_4_k_cu_8f1224c1_33174cuda3std3__45__cpo3endE,(_ZN39_INTERNAL_3fcb19f3_4_k_cu_8f1224c1_33174cuda3std3__419piecewise_constructE - _ZN39_INTERNAL_3fcb19f3_4_k_cu_8f1224c1_33174cuda3std3__45__cpo3endE)
_ZN39_INTERNAL_3fcb19f3_4_k_cu_8f1224c1_33174cuda3std3__45__cpo3endE:
	.zero		1
	.type		_ZN39_INTERNAL_3fcb19f3_4_k_cu_8f1224c1_33174cuda3std3__419piecewise_constructE,@object
	.size		_ZN39_INTERNAL_3fcb19f3_4_k_cu_8f1224c1_33174cuda3std3__419piecewise_constructE,(_ZN39_INTERNAL_3fcb19f3_4_k_cu_8f1224c1_33174cuda3std3__45__cpo4cendE - _ZN39_INTERNAL_3fcb19f3_4_k_cu_8f1224c1_33174cuda3std3__419piecewise_constructE)
_ZN39_INTERNAL_3fcb19f3_4_k_cu_8f1224c1_33174cuda3std3__419piecewise_constructE:
	.zero		1
	.type		_ZN39_INTERNAL_3fcb19f3_4_k_cu_8f1224c1_33174cuda3std3__45__cpo4cendE,@object
	.size		_ZN39_INTERNAL_3fcb19f3_4_k_cu_8f1224c1_33174cuda3std3__45__cpo4cendE,(_ZN39_INTERNAL_3fcb19f3_4_k_cu_8f1224c1_33174cuda3std6ranges3__45__cpo4swapE - _ZN39_INTERNAL_3fcb19f3_4_k_cu_8f1224c1_33174cuda3std3__45__cpo4cendE)
_ZN39_INTERNAL_3fcb19f3_4_k_cu_8f1224c1_33174cuda3std3__45__cpo4cendE:
	.zero		1
	.type		_ZN39_INTERNAL_3fcb19f3_4_k_cu_8f1224c1_33174cuda3std6ranges3__45__cpo4swapE,@object
	.size		_ZN39_INTERNAL_3fcb19f3_4_k_cu_8f1224c1_33174cuda3std6ranges3__45__cpo4swapE,(.L_8 - _ZN39_INTERNAL_3fcb19f3_4_k_cu_8f1224c1_33174cuda3std6ranges3__45__cpo4swapE)
_ZN39_INTERNAL_3fcb19f3_4_k_cu_8f1224c1_33174cuda3std6ranges3__45__cpo4swapE:
	.zero		1
.L_8:


//--------------------- .nv.constant0._ZN7cutlass13device_kernelINS_4gemm6kernel13GemmUniversalIN4cute5tupleIJiiiiEEENS1_10collective13CollectiveMmaINS1_34MainloopSm90TmaGmmaWarpSpecializedILi4ENS5_IJNS4_1CILi2EEENSA_ILi1EEESC_EEENS1_35KernelTmaWarpSpecializedCooperativeEEENS5_IJNSA_ILi128EEENSA_ILi256EEENSA_ILi64EEEEEENS_10bfloat16_tENS5_IJlSC_lEEESK_SL_NS4_8TiledMMAINS4_8MMA_AtomIJNS4_4SM904GMMA28MMA_64x256x16_F32BF16BF16_SSILNSP_5MajorE0ELSR_0ELNSP_7ScaleInE1ELSS_1EEEEEENS4_6LayoutISD_NS5_IJSC_NSA_ILi0EEESW_EEEEENS5_IJNS4_10UnderscoreESZ_SZ_EEEEENS4_13SM90_TMA_LOADENS4_14ComposedLayoutINS4_7SwizzleILi3ELi4ELi3EEENS4_18smem_ptr_flag_bitsILi16EEENSV_INS5_IJNSA_ILi8EEESI_EEENS5_IJSI_SC_EEEEEEEvNS4_8identityENS4_23SM90_TMA_LOAD_MULTICASTES1C_vS1D_EENS_8epilogue10collective6detail29Sm90TmaWarpSpecializedAdapterINS1H_15DefaultEpilogueISK_SL_SL_NS1G_6thread17LinearCombinationISK_Li1EffLNS1L_9ScaleType4KindE0ELNS_15FloatRoundStyleE2ESK_EENS1_15EpilogueDefaultEEEEEvvEEEEvNT_6ParamsE --------------------------
	.section	.nv.constant0._ZN7cutlass13device_kernelINS_4gemm6kernel13GemmUniversalIN4cute5tupleIJiiiiEEENS1_10collective13CollectiveMmaINS1_34MainloopSm90TmaGmmaWarpSpecializedILi4ENS5_IJNS4_1CILi2EEENSA_ILi1EEESC_EEENS1_35KernelTmaWarpSpecializedCooperativeEEENS5_IJNSA_ILi128EEENSA_ILi256EEENSA_ILi64EEEEEENS_10bfloat16_tENS5_IJlSC_lEEESK_SL_NS4_8TiledMMAINS4_8MMA_AtomIJNS4_4SM904GMMA28MMA_64x256x16_F32BF16BF16_SSILNSP_5MajorE0ELSR_0ELNSP_7ScaleInE1ELSS_1EEEEEENS4_6LayoutISD_NS5_IJSC_NSA_ILi0EEESW_EEEEENS5_IJNS4_10UnderscoreESZ_SZ_EEEEENS4_13SM90_TMA_LOADENS4_14ComposedLayoutINS4_7SwizzleILi3ELi4ELi3EEENS4_18smem_ptr_flag_bitsILi16EEENSV_INS5_IJNSA_ILi8EEESI_EEENS5_IJSI_SC_EEEEEEEvNS4_8identityENS4_23SM90_TMA_LOAD_MULTICASTES1C_vS1D_EENS_8epilogue10collective6detail29Sm90TmaWarpSpecializedAdapterINS1H_15DefaultEpilogueISK_SL_SL_NS1G_6thread17LinearCombinationISK_Li1EffLNS1L_9ScaleType4KindE0ELNS_15FloatRoundStyleE2ESK_EENS1_15EpilogueDefaultEEEEEvvEEEEvNT_6ParamsE,"a",@progbits
	.sectionflags	@""
	.align	4
.nv.constant0._ZN7cutlass13device_kernelINS_4gemm6kernel13GemmUniversalIN4cute5tupleIJiiiiEEENS1_10collective13CollectiveMmaINS1_34MainloopSm90TmaGmmaWarpSpecializedILi4ENS5_IJNS4_1CILi2EEENSA_ILi1EEESC_EEENS1_35KernelTmaWarpSpecializedCooperativeEEENS5_IJNSA_ILi128EEENSA_ILi256EEENSA_ILi64EEEEEENS_10bfloat16_tENS5_IJlSC_lEEESK_SL_NS4_8TiledMMAINS4_8MMA_AtomIJNS4_4SM904GMMA28MMA_64x256x16_F32BF16BF16_SSILNSP_5MajorE0ELSR_0ELNSP_7ScaleInE1ELSS_1EEEEEENS4_6LayoutISD_NS5_IJSC_NSA_ILi0EEESW_EEEEENS5_IJNS4_10UnderscoreESZ_SZ_EEEEENS4_13SM90_TMA_LOADENS4_14ComposedLayoutINS4_7SwizzleILi3ELi4ELi3EEENS4_18smem_ptr_flag_bitsILi16EEENSV_INS5_IJNSA_ILi8EEESI_EEENS5_IJSI_SC_EEEEEEEvNS4_8identityENS4_23SM90_TMA_LOAD_MULTICASTES1C_vS1D_EENS_8epilogue10collective6detail29Sm90TmaWarpSpecializedAdapterINS1H_15DefaultEpilogueISK_SL_SL_NS1G_6thread17LinearCombinationISK_Li1EffLNS1L_9ScaleType4KindE0ELNS_15FloatRoundStyleE2ESK_EENS1_15EpilogueDefaultEEEEEvvEEEEvNT_6ParamsE:
	.zero		1664


//--------------------- SYMBOLS --------------------------

	.type		.nv.reservedSmem.offset0,@object
	.size		.nv.reservedSmem.offset0,0x4
	.type		__assertfail,@function
